//
// Generated by NVIDIA NVVM Compiler
//
// Compiler Build ID: CL-36424714
// Cuda compilation tools, release 13.0, V13.0.88
// Based on NVVM 20.0.0
//

.version 9.0
.target sm_100
.address_size 64

	// .globl	_Z18calc_partial_sums7PKfPfS1_ffii
// _ZZ18calc_partial_sums7PKfPfS1_ffiiE1Z has been demoted
// _ZZ18calc_partial_sums7PKfPfS1_ffiiE4my_w has been demoted
// _ZZ18calc_partial_sums5PKfPfS1_ffiiE1Z has been demoted
// _ZZ18calc_partial_sums5PKfPfS1_ffiiE4my_w has been demoted
// _ZZ18calc_partial_sums3PKfPfS1_ffiiE1Z has been demoted
// _ZZ18calc_partial_sums3PKfPfS1_ffiiE4my_w has been demoted

.visible .entry _Z18calc_partial_sums7PKfPfS1_ffii(
	.param .u64 .ptr .align 1 _Z18calc_partial_sums7PKfPfS1_ffii_param_0,
	.param .u64 .ptr .align 1 _Z18calc_partial_sums7PKfPfS1_ffii_param_1,
	.param .u64 .ptr .align 1 _Z18calc_partial_sums7PKfPfS1_ffii_param_2,
	.param .f32 _Z18calc_partial_sums7PKfPfS1_ffii_param_3,
	.param .f32 _Z18calc_partial_sums7PKfPfS1_ffii_param_4,
	.param .u32 _Z18calc_partial_sums7PKfPfS1_ffii_param_5,
	.param .u32 _Z18calc_partial_sums7PKfPfS1_ffii_param_6
)
{
	.reg .pred 	%p<164>;
	.reg .b32 	%r<165>;
	.reg .b32 	%f<753>;
	.reg .b64 	%rd<54>;
	// demoted variable
	.shared .align 4 .b8 _ZZ18calc_partial_sums7PKfPfS1_ffiiE1Z[1024];
	// demoted variable
	.shared .align 4 .b8 _ZZ18calc_partial_sums7PKfPfS1_ffiiE4my_w[1024];
	ld.param.u64 	%rd3, [_Z18calc_partial_sums7PKfPfS1_ffii_param_0];
	ld.param.f32 	%f10, [_Z18calc_partial_sums7PKfPfS1_ffii_param_3];
	ld.param.u32 	%r7, [_Z18calc_partial_sums7PKfPfS1_ffii_param_5];
	cvta.to.global.u64 	%rd4, %rd3;
	mov.u32 	%r8, %ntid.x;
	mov.u32 	%r1, %ctaid.x;
	mov.u32 	%r9, %tid.x;
	mad.lo.s32 	%r10, %r8, %r1, %r9;
	mov.u32 	%r11, %ntid.y;
	mov.u32 	%r2, %ctaid.y;
	mov.u32 	%r12, %tid.y;
	add.s32 	%r13, %r7, 6;
	mad.lo.s32 	%r14, %r11, %r2, %r12;
	mad.lo.s32 	%r15, %r14, %r13, %r10;
	mov.u32 	%r3, %ctaid.z;
	rem.u32 	%r16, %r3, %r13;
	shl.b32 	%r17, %r12, 4;
	add.s32 	%r4, %r17, %r9;
	add.f32 	%f11, %f10, %f10;
	sub.s32 	%r18, %r3, %r16;
	add.s32 	%r19, %r15, 3;
	mul.wide.u32 	%rd5, %r3, 4;
	add.s64 	%rd6, %rd4, %rd5;
	ld.global.f32 	%f12, [%rd6];
	mul.wide.s32 	%rd7, %r19, 4;
	add.s64 	%rd8, %rd4, %rd7;
	ld.global.f32 	%f13, [%rd8+-12];
	sub.f32 	%f14, %f12, %f13;
	mov.f32 	%f15, 0fC1900000;
	div.rn.f32 	%f16, %f15, %f11;
	fma.rn.f32 	%f17, %f16, 0f3BBB989D, 0f3F000000;
	cvt.sat.f32.f32 	%f18, %f17;
	mov.f32 	%f19, 0f4B400001;
	mov.f32 	%f20, 0f437C0000;
	fma.rm.f32 	%f21, %f18, %f20, %f19;
	add.f32 	%f22, %f21, 0fCB40007F;
	neg.f32 	%f23, %f22;
	fma.rn.f32 	%f24, %f16, 0f3FB8AA3B, %f23;
	fma.rn.f32 	%f25, %f16, 0f32A57060, %f24;
	mov.b32 	%r20, %f21;
	shl.b32 	%r21, %r20, 23;
	mov.b32 	%f26, %r21;
	ex2.approx.ftz.f32 	%f27, %f25;
	mul.f32 	%f28, %f27, %f26;
	mul.f32 	%f29, %f14, %f28;
	ld.global.f32 	%f30, [%rd6+4];
	ld.global.f32 	%f31, [%rd8+-8];
	sub.f32 	%f32, %f30, %f31;
	mov.f32 	%f33, 0fC1500000;
	div.rn.f32 	%f34, %f33, %f11;
	fma.rn.f32 	%f35, %f34, 0f3BBB989D, 0f3F000000;
	cvt.sat.f32.f32 	%f36, %f35;
	fma.rm.f32 	%f37, %f36, %f20, %f19;
	add.f32 	%f38, %f37, 0fCB40007F;
	neg.f32 	%f39, %f38;
	fma.rn.f32 	%f40, %f34, 0f3FB8AA3B, %f39;
	fma.rn.f32 	%f41, %f34, 0f32A57060, %f40;
	mov.b32 	%r22, %f37;
	shl.b32 	%r23, %r22, 23;
	mov.b32 	%f42, %r23;
	ex2.approx.ftz.f32 	%f43, %f41;
	mul.f32 	%f44, %f43, %f42;
	mul.f32 	%f45, %f32, %f44;
	ld.global.f32 	%f46, [%rd6+8];
	ld.global.f32 	%f47, [%rd8+-4];
	sub.f32 	%f48, %f46, %f47;
	mov.f32 	%f49, 0fC1200000;
	div.rn.f32 	%f50, %f49, %f11;
	fma.rn.f32 	%f51, %f50, 0f3BBB989D, 0f3F000000;
	cvt.sat.f32.f32 	%f52, %f51;
	fma.rm.f32 	%f53, %f52, %f20, %f19;
	add.f32 	%f54, %f53, 0fCB40007F;
	neg.f32 	%f55, %f54;
	fma.rn.f32 	%f56, %f50, 0f3FB8AA3B, %f55;
	fma.rn.f32 	%f57, %f50, 0f32A57060, %f56;
	mov.b32 	%r24, %f53;
	shl.b32 	%r25, %r24, 23;
	mov.b32 	%f58, %r25;
	ex2.approx.ftz.f32 	%f59, %f57;
	mul.f32 	%f60, %f59, %f58;
	mul.f32 	%f61, %f48, %f60;
	ld.global.f32 	%f62, [%rd6+12];
	ld.global.f32 	%f63, [%rd8];
	sub.f32 	%f64, %f62, %f63;
	mov.f32 	%f65, 0fC1100000;
	div.rn.f32 	%f66, %f65, %f11;
	fma.rn.f32 	%f67, %f66, 0f3BBB989D, 0f3F000000;
	cvt.sat.f32.f32 	%f68, %f67;
	fma.rm.f32 	%f69, %f68, %f20, %f19;
	add.f32 	%f70, %f69, 0fCB40007F;
	neg.f32 	%f71, %f70;
	fma.rn.f32 	%f72, %f66, 0f3FB8AA3B, %f71;
	fma.rn.f32 	%f73, %f66, 0f32A57060, %f72;
	mov.b32 	%r26, %f69;
	shl.b32 	%r27, %r26, 23;
	mov.b32 	%f74, %r27;
	ex2.approx.ftz.f32 	%f75, %f73;
	mul.f32 	%f76, %f75, %f74;
	mul.f32 	%f77, %f64, %f76;
	ld.global.f32 	%f78, [%rd6+16];
	ld.global.f32 	%f79, [%rd8+4];
	sub.f32 	%f80, %f78, %f79;
	mul.f32 	%f81, %f80, %f60;
	ld.global.f32 	%f82, [%rd6+20];
	ld.global.f32 	%f83, [%rd8+8];
	sub.f32 	%f84, %f82, %f83;
	mul.f32 	%f85, %f84, %f44;
	ld.global.f32 	%f86, [%rd6+24];
	ld.global.f32 	%f87, [%rd8+12];
	sub.f32 	%f88, %f86, %f87;
	mul.f32 	%f89, %f88, %f28;
	add.s32 	%r28, %r18, %r13;
	mul.wide.s32 	%rd9, %r13, 4;
	add.s64 	%rd10, %rd6, %rd9;
	ld.global.f32 	%f90, [%rd10];
	add.s64 	%rd11, %rd8, %rd9;
	ld.global.f32 	%f91, [%rd11+-12];
	sub.f32 	%f92, %f90, %f91;
	mul.f32 	%f93, %f92, %f44;
	cvt.s64.s32 	%rd12, %r28;
	cvt.u64.u32 	%rd13, %r16;
	add.s64 	%rd14, %rd13, %rd12;
	shl.b64 	%rd15, %rd14, 2;
	add.s64 	%rd16, %rd15, %rd4;
	ld.global.f32 	%f94, [%rd16+4];
	ld.global.f32 	%f95, [%rd11+-8];
	sub.f32 	%f96, %f94, %f95;
	mov.f32 	%f97, 0fC1000000;
	div.rn.f32 	%f98, %f97, %f11;
	fma.rn.f32 	%f99, %f98, 0f3BBB989D, 0f3F000000;
	cvt.sat.f32.f32 	%f100, %f99;
	fma.rm.f32 	%f101, %f100, %f20, %f19;
	add.f32 	%f102, %f101, 0fCB40007F;
	neg.f32 	%f103, %f102;
	fma.rn.f32 	%f104, %f98, 0f3FB8AA3B, %f103;
	fma.rn.f32 	%f105, %f98, 0f32A57060, %f104;
	mov.b32 	%r29, %f101;
	shl.b32 	%r30, %r29, 23;
	mov.b32 	%f106, %r30;
	ex2.approx.ftz.f32 	%f107, %f105;
	mul.f32 	%f108, %f107, %f106;
	mul.f32 	%f109, %f96, %f108;
	ld.global.f32 	%f110, [%rd16+8];
	ld.global.f32 	%f111, [%rd11+-4];
	sub.f32 	%f112, %f110, %f111;
	mov.f32 	%f113, 0fC0A00000;
	div.rn.f32 	%f114, %f113, %f11;
	fma.rn.f32 	%f115, %f114, 0f3BBB989D, 0f3F000000;
	cvt.sat.f32.f32 	%f116, %f115;
	fma.rm.f32 	%f117, %f116, %f20, %f19;
	add.f32 	%f118, %f117, 0fCB40007F;
	neg.f32 	%f119, %f118;
	fma.rn.f32 	%f120, %f114, 0f3FB8AA3B, %f119;
	fma.rn.f32 	%f121, %f114, 0f32A57060, %f120;
	mov.b32 	%r31, %f117;
	shl.b32 	%r32, %r31, 23;
	mov.b32 	%f122, %r32;
	ex2.approx.ftz.f32 	%f123, %f121;
	mul.f32 	%f124, %f123, %f122;
	mul.f32 	%f125, %f112, %f124;
	ld.global.f32 	%f126, [%rd16+12];
	ld.global.f32 	%f127, [%rd11];
	sub.f32 	%f128, %f126, %f127;
	mov.f32 	%f129, 0fC0800000;
	div.rn.f32 	%f130, %f129, %f11;
	fma.rn.f32 	%f131, %f130, 0f3BBB989D, 0f3F000000;
	cvt.sat.f32.f32 	%f132, %f131;
	fma.rm.f32 	%f133, %f132, %f20, %f19;
	add.f32 	%f134, %f133, 0fCB40007F;
	neg.f32 	%f135, %f134;
	fma.rn.f32 	%f136, %f130, 0f3FB8AA3B, %f135;
	fma.rn.f32 	%f137, %f130, 0f32A57060, %f136;
	mov.b32 	%r33, %f133;
	shl.b32 	%r34, %r33, 23;
	mov.b32 	%f138, %r34;
	ex2.approx.ftz.f32 	%f139, %f137;
	mul.f32 	%f140, %f139, %f138;
	mul.f32 	%f141, %f128, %f140;
	ld.global.f32 	%f142, [%rd16+16];
	ld.global.f32 	%f143, [%rd11+4];
	sub.f32 	%f144, %f142, %f143;
	mul.f32 	%f145, %f144, %f124;
	ld.global.f32 	%f146, [%rd16+20];
	ld.global.f32 	%f147, [%rd11+8];
	sub.f32 	%f148, %f146, %f147;
	mul.f32 	%f149, %f148, %f108;
	ld.global.f32 	%f150, [%rd16+24];
	ld.global.f32 	%f151, [%rd11+12];
	sub.f32 	%f152, %f150, %f151;
	mul.f32 	%f153, %f152, %f44;
	add.s32 	%r35, %r28, %r13;
	add.s64 	%rd17, %rd10, %rd9;
	ld.global.f32 	%f154, [%rd17];
	add.s64 	%rd18, %rd11, %rd9;
	ld.global.f32 	%f155, [%rd18+-12];
	sub.f32 	%f156, %f154, %f155;
	mul.f32 	%f157, %f156, %f60;
	cvt.s64.s32 	%rd19, %r35;
	add.s64 	%rd20, %rd13, %rd19;
	shl.b64 	%rd21, %rd20, 2;
	add.s64 	%rd22, %rd21, %rd4;
	ld.global.f32 	%f158, [%rd22+4];
	ld.global.f32 	%f159, [%rd18+-8];
	sub.f32 	%f160, %f158, %f159;
	mul.f32 	%f161, %f160, %f124;
	ld.global.f32 	%f162, [%rd22+8];
	ld.global.f32 	%f163, [%rd18+-4];
	sub.f32 	%f164, %f162, %f163;
	mov.f32 	%f165, 0fC0000000;
	div.rn.f32 	%f166, %f165, %f11;
	fma.rn.f32 	%f167, %f166, 0f3BBB989D, 0f3F000000;
	cvt.sat.f32.f32 	%f168, %f167;
	fma.rm.f32 	%f169, %f168, %f20, %f19;
	add.f32 	%f170, %f169, 0fCB40007F;
	neg.f32 	%f171, %f170;
	fma.rn.f32 	%f172, %f166, 0f3FB8AA3B, %f171;
	fma.rn.f32 	%f173, %f166, 0f32A57060, %f172;
	mov.b32 	%r36, %f169;
	shl.b32 	%r37, %r36, 23;
	mov.b32 	%f174, %r37;
	ex2.approx.ftz.f32 	%f175, %f173;
	mul.f32 	%f176, %f175, %f174;
	mul.f32 	%f177, %f164, %f176;
	ld.global.f32 	%f178, [%rd22+12];
	ld.global.f32 	%f179, [%rd18];
	sub.f32 	%f180, %f178, %f179;
	mov.f32 	%f181, 0fBF800000;
	div.rn.f32 	%f182, %f181, %f11;
	fma.rn.f32 	%f183, %f182, 0f3BBB989D, 0f3F000000;
	cvt.sat.f32.f32 	%f184, %f183;
	fma.rm.f32 	%f185, %f184, %f20, %f19;
	add.f32 	%f186, %f185, 0fCB40007F;
	neg.f32 	%f187, %f186;
	fma.rn.f32 	%f188, %f182, 0f3FB8AA3B, %f187;
	fma.rn.f32 	%f189, %f182, 0f32A57060, %f188;
	mov.b32 	%r38, %f185;
	shl.b32 	%r39, %r38, 23;
	mov.b32 	%f190, %r39;
	ex2.approx.ftz.f32 	%f191, %f189;
	mul.f32 	%f192, %f191, %f190;
	mul.f32 	%f193, %f180, %f192;
	ld.global.f32 	%f194, [%rd22+16];
	ld.global.f32 	%f195, [%rd18+4];
	sub.f32 	%f196, %f194, %f195;
	mul.f32 	%f197, %f196, %f176;
	ld.global.f32 	%f198, [%rd22+20];
	ld.global.f32 	%f199, [%rd18+8];
	sub.f32 	%f200, %f198, %f199;
	mul.f32 	%f201, %f200, %f124;
	ld.global.f32 	%f202, [%rd22+24];
	ld.global.f32 	%f203, [%rd18+12];
	sub.f32 	%f204, %f202, %f203;
	mul.f32 	%f205, %f204, %f60;
	add.s32 	%r40, %r35, %r13;
	add.s64 	%rd23, %rd17, %rd9;
	ld.global.f32 	%f206, [%rd23];
	add.s64 	%rd24, %rd18, %rd9;
	ld.global.f32 	%f207, [%rd24+-12];
	sub.f32 	%f208, %f206, %f207;
	mul.f32 	%f209, %f208, %f76;
	cvt.s64.s32 	%rd25, %r40;
	add.s64 	%rd26, %rd13, %rd25;
	shl.b64 	%rd27, %rd26, 2;
	add.s64 	%rd28, %rd27, %rd4;
	ld.global.f32 	%f210, [%rd28+4];
	ld.global.f32 	%f211, [%rd24+-8];
	sub.f32 	%f212, %f210, %f211;
	mul.f32 	%f213, %f212, %f140;
	ld.global.f32 	%f214, [%rd28+8];
	ld.global.f32 	%f215, [%rd24+-4];
	sub.f32 	%f216, %f214, %f215;
	mul.f32 	%f217, %f216, %f192;
	ld.global.f32 	%f218, [%rd28+12];
	ld.global.f32 	%f1, [%rd24];
	sub.f32 	%f219, %f218, %f1;
	mov.f32 	%f220, 0f00000000;
	div.rn.f32 	%f221, %f220, %f11;
	fma.rn.f32 	%f222, %f221, 0f3BBB989D, 0f3F000000;
	cvt.sat.f32.f32 	%f223, %f222;
	fma.rm.f32 	%f224, %f223, %f20, %f19;
	add.f32 	%f225, %f224, 0fCB40007F;
	neg.f32 	%f226, %f225;
	fma.rn.f32 	%f227, %f221, 0f3FB8AA3B, %f226;
	fma.rn.f32 	%f228, %f221, 0f32A57060, %f227;
	mov.b32 	%r41, %f224;
	shl.b32 	%r42, %r41, 23;
	mov.b32 	%f229, %r42;
	ex2.approx.ftz.f32 	%f230, %f228;
	mul.f32 	%f231, %f230, %f229;
	mul.f32 	%f232, %f219, %f231;
	ld.global.f32 	%f233, [%rd28+16];
	ld.global.f32 	%f234, [%rd24+4];
	sub.f32 	%f235, %f233, %f234;
	mul.f32 	%f236, %f235, %f192;
	ld.global.f32 	%f237, [%rd28+20];
	ld.global.f32 	%f238, [%rd24+8];
	sub.f32 	%f239, %f237, %f238;
	mul.f32 	%f240, %f239, %f140;
	ld.global.f32 	%f241, [%rd28+24];
	ld.global.f32 	%f242, [%rd24+12];
	sub.f32 	%f243, %f241, %f242;
	mul.f32 	%f244, %f243, %f76;
	add.s32 	%r43, %r40, %r13;
	add.s64 	%rd29, %rd23, %rd9;
	ld.global.f32 	%f245, [%rd29];
	add.s64 	%rd30, %rd24, %rd9;
	ld.global.f32 	%f246, [%rd30+-12];
	sub.f32 	%f247, %f245, %f246;
	mul.f32 	%f248, %f247, %f60;
	cvt.s64.s32 	%rd31, %r43;
	add.s64 	%rd32, %rd13, %rd31;
	shl.b64 	%rd33, %rd32, 2;
	add.s64 	%rd34, %rd33, %rd4;
	ld.global.f32 	%f249, [%rd34+4];
	ld.global.f32 	%f250, [%rd30+-8];
	sub.f32 	%f251, %f249, %f250;
	mul.f32 	%f252, %f251, %f124;
	ld.global.f32 	%f253, [%rd34+8];
	ld.global.f32 	%f254, [%rd30+-4];
	sub.f32 	%f255, %f253, %f254;
	mul.f32 	%f256, %f255, %f176;
	ld.global.f32 	%f257, [%rd34+12];
	ld.global.f32 	%f258, [%rd30];
	sub.f32 	%f259, %f257, %f258;
	mul.f32 	%f260, %f259, %f192;
	ld.global.f32 	%f261, [%rd34+16];
	ld.global.f32 	%f262, [%rd30+4];
	sub.f32 	%f263, %f261, %f262;
	mul.f32 	%f264, %f263, %f176;
	ld.global.f32 	%f265, [%rd34+20];
	ld.global.f32 	%f266, [%rd30+8];
	sub.f32 	%f267, %f265, %f266;
	mul.f32 	%f268, %f267, %f124;
	ld.global.f32 	%f269, [%rd34+24];
	ld.global.f32 	%f270, [%rd30+12];
	sub.f32 	%f271, %f269, %f270;
	mul.f32 	%f272, %f271, %f60;
	add.s32 	%r44, %r43, %r13;
	add.s64 	%rd35, %rd29, %rd9;
	ld.global.f32 	%f273, [%rd35];
	add.s64 	%rd36, %rd30, %rd9;
	ld.global.f32 	%f274, [%rd36+-12];
	sub.f32 	%f275, %f273, %f274;
	mul.f32 	%f276, %f275, %f44;
	cvt.s64.s32 	%rd37, %r44;
	add.s64 	%rd38, %rd13, %rd37;
	shl.b64 	%rd39, %rd38, 2;
	add.s64 	%rd40, %rd39, %rd4;
	ld.global.f32 	%f277, [%rd40+4];
	ld.global.f32 	%f278, [%rd36+-8];
	sub.f32 	%f279, %f277, %f278;
	mul.f32 	%f280, %f279, %f108;
	ld.global.f32 	%f281, [%rd40+8];
	ld.global.f32 	%f282, [%rd36+-4];
	sub.f32 	%f283, %f281, %f282;
	mul.f32 	%f284, %f283, %f124;
	ld.global.f32 	%f285, [%rd40+12];
	ld.global.f32 	%f286, [%rd36];
	sub.f32 	%f287, %f285, %f286;
	mul.f32 	%f288, %f287, %f140;
	ld.global.f32 	%f289, [%rd40+16];
	ld.global.f32 	%f290, [%rd36+4];
	sub.f32 	%f291, %f289, %f290;
	mul.f32 	%f292, %f291, %f124;
	ld.global.f32 	%f293, [%rd40+20];
	ld.global.f32 	%f294, [%rd36+8];
	sub.f32 	%f295, %f293, %f294;
	mul.f32 	%f296, %f295, %f108;
	ld.global.f32 	%f297, [%rd40+24];
	ld.global.f32 	%f298, [%rd36+12];
	sub.f32 	%f299, %f297, %f298;
	mul.f32 	%f300, %f299, %f44;
	add.s32 	%r45, %r44, %r13;
	add.s64 	%rd41, %rd35, %rd9;
	ld.global.f32 	%f301, [%rd41];
	add.s64 	%rd42, %rd36, %rd9;
	ld.global.f32 	%f302, [%rd42+-12];
	sub.f32 	%f303, %f301, %f302;
	mul.f32 	%f304, %f303, %f28;
	cvt.s64.s32 	%rd43, %r45;
	add.s64 	%rd44, %rd13, %rd43;
	shl.b64 	%rd45, %rd44, 2;
	add.s64 	%rd46, %rd45, %rd4;
	ld.global.f32 	%f305, [%rd46+4];
	ld.global.f32 	%f306, [%rd42+-8];
	sub.f32 	%f307, %f305, %f306;
	mul.f32 	%f308, %f307, %f44;
	ld.global.f32 	%f309, [%rd46+8];
	ld.global.f32 	%f310, [%rd42+-4];
	sub.f32 	%f311, %f309, %f310;
	mul.f32 	%f312, %f311, %f60;
	ld.global.f32 	%f313, [%rd46+12];
	ld.global.f32 	%f314, [%rd42];
	sub.f32 	%f315, %f313, %f314;
	mul.f32 	%f316, %f315, %f76;
	ld.global.f32 	%f317, [%rd46+16];
	ld.global.f32 	%f318, [%rd42+4];
	sub.f32 	%f319, %f317, %f318;
	mul.f32 	%f320, %f319, %f60;
	ld.global.f32 	%f321, [%rd46+20];
	ld.global.f32 	%f322, [%rd42+8];
	sub.f32 	%f323, %f321, %f322;
	mul.f32 	%f324, %f323, %f44;
	ld.global.f32 	%f325, [%rd46+24];
	ld.global.f32 	%f326, [%rd42+12];
	sub.f32 	%f327, %f325, %f326;
	mul.f32 	%f328, %f327, %f28;
	abs.f32 	%f329, %f29;
	abs.f32 	%f330, %f45;
	max.f32 	%f331, %f330, %f329;
	abs.f32 	%f332, %f61;
	max.f32 	%f333, %f332, %f331;
	abs.f32 	%f334, %f77;
	max.f32 	%f335, %f334, %f333;
	abs.f32 	%f336, %f81;
	max.f32 	%f337, %f336, %f335;
	abs.f32 	%f338, %f85;
	max.f32 	%f339, %f338, %f337;
	abs.f32 	%f340, %f89;
	max.f32 	%f341, %f340, %f339;
	abs.f32 	%f342, %f93;
	max.f32 	%f343, %f342, %f341;
	abs.f32 	%f344, %f109;
	max.f32 	%f345, %f344, %f343;
	abs.f32 	%f346, %f125;
	max.f32 	%f347, %f346, %f345;
	abs.f32 	%f348, %f141;
	max.f32 	%f349, %f348, %f347;
	abs.f32 	%f350, %f145;
	max.f32 	%f351, %f350, %f349;
	abs.f32 	%f352, %f149;
	max.f32 	%f353, %f352, %f351;
	abs.f32 	%f354, %f153;
	max.f32 	%f355, %f354, %f353;
	abs.f32 	%f356, %f157;
	max.f32 	%f357, %f356, %f355;
	abs.f32 	%f358, %f161;
	max.f32 	%f359, %f358, %f357;
	abs.f32 	%f360, %f177;
	max.f32 	%f361, %f360, %f359;
	abs.f32 	%f362, %f193;
	max.f32 	%f363, %f362, %f361;
	abs.f32 	%f364, %f197;
	max.f32 	%f365, %f364, %f363;
	abs.f32 	%f366, %f201;
	max.f32 	%f367, %f366, %f365;
	abs.f32 	%f368, %f205;
	max.f32 	%f369, %f368, %f367;
	abs.f32 	%f370, %f209;
	max.f32 	%f371, %f370, %f369;
	abs.f32 	%f372, %f213;
	max.f32 	%f373, %f372, %f371;
	abs.f32 	%f374, %f217;
	max.f32 	%f375, %f374, %f373;
	abs.f32 	%f376, %f232;
	max.f32 	%f377, %f376, %f375;
	abs.f32 	%f378, %f236;
	max.f32 	%f379, %f378, %f377;
	abs.f32 	%f380, %f240;
	max.f32 	%f381, %f380, %f379;
	abs.f32 	%f382, %f244;
	max.f32 	%f383, %f382, %f381;
	abs.f32 	%f384, %f248;
	max.f32 	%f385, %f384, %f383;
	abs.f32 	%f386, %f252;
	max.f32 	%f387, %f386, %f385;
	abs.f32 	%f388, %f256;
	max.f32 	%f389, %f388, %f387;
	abs.f32 	%f390, %f260;
	max.f32 	%f391, %f390, %f389;
	abs.f32 	%f392, %f264;
	max.f32 	%f393, %f392, %f391;
	abs.f32 	%f394, %f268;
	max.f32 	%f395, %f394, %f393;
	abs.f32 	%f396, %f272;
	max.f32 	%f397, %f396, %f395;
	abs.f32 	%f398, %f276;
	max.f32 	%f399, %f398, %f397;
	abs.f32 	%f400, %f280;
	max.f32 	%f401, %f400, %f399;
	abs.f32 	%f402, %f284;
	max.f32 	%f403, %f402, %f401;
	abs.f32 	%f404, %f288;
	max.f32 	%f405, %f404, %f403;
	abs.f32 	%f406, %f292;
	max.f32 	%f407, %f406, %f405;
	abs.f32 	%f408, %f296;
	max.f32 	%f409, %f408, %f407;
	abs.f32 	%f410, %f300;
	max.f32 	%f411, %f410, %f409;
	abs.f32 	%f412, %f304;
	max.f32 	%f413, %f412, %f411;
	abs.f32 	%f414, %f308;
	max.f32 	%f415, %f414, %f413;
	abs.f32 	%f416, %f312;
	max.f32 	%f417, %f416, %f415;
	abs.f32 	%f418, %f316;
	max.f32 	%f419, %f418, %f417;
	abs.f32 	%f420, %f320;
	max.f32 	%f421, %f420, %f419;
	abs.f32 	%f422, %f324;
	max.f32 	%f423, %f422, %f421;
	abs.f32 	%f424, %f328;
	max.f32 	%f425, %f424, %f423;
	mov.b32 	%r46, %f425;
	and.b32  	%r47, %r46, -33554432;
	xor.b32  	%r48, %r47, 2122317824;
	mov.b32 	%f427, %r48;
	mul.f32 	%f428, %f425, %f427;
	mul.f32 	%f430, %f329, %f427;
	setp.eq.f32 	%p1, %f430, %f428;
	setp.neu.f32 	%p2, %f430, %f428;
	fma.rn.f32 	%f432, %f430, %f430, 0f00000000;
	selp.f32 	%f433, %f432, 0f00000000, %p2;
	selp.u32 	%r49, 1, 0, %p2;
	mul.f32 	%f434, %f330, %f427;
	setp.neu.f32 	%p3, %f434, %f428;
	or.pred  	%p4, %p3, %p1;
	fma.rn.f32 	%f436, %f434, %f434, %f433;
	selp.f32 	%f437, %f436, %f433, %p4;
	selp.u32 	%r50, 1, 0, %p4;
	add.s32 	%r51, %r49, %r50;
	mul.f32 	%f438, %f332, %f427;
	setp.neu.f32 	%p5, %f438, %f428;
	setp.ne.s32 	%p6, %r51, 2;
	or.pred  	%p7, %p5, %p6;
	fma.rn.f32 	%f440, %f438, %f438, %f437;
	selp.f32 	%f441, %f440, %f437, %p7;
	selp.u32 	%r52, 1, 0, %p7;
	add.s32 	%r53, %r51, %r52;
	mul.f32 	%f442, %f334, %f427;
	setp.neu.f32 	%p8, %f442, %f428;
	setp.ne.s32 	%p9, %r53, 3;
	or.pred  	%p10, %p8, %p9;
	fma.rn.f32 	%f444, %f442, %f442, %f441;
	selp.f32 	%f445, %f444, %f441, %p10;
	selp.u32 	%r54, 1, 0, %p10;
	add.s32 	%r55, %r53, %r54;
	mul.f32 	%f446, %f336, %f427;
	setp.neu.f32 	%p11, %f446, %f428;
	setp.ne.s32 	%p12, %r55, 4;
	or.pred  	%p13, %p11, %p12;
	fma.rn.f32 	%f448, %f446, %f446, %f445;
	selp.f32 	%f449, %f448, %f445, %p13;
	selp.u32 	%r56, 1, 0, %p13;
	add.s32 	%r57, %r55, %r56;
	mul.f32 	%f450, %f338, %f427;
	setp.neu.f32 	%p14, %f450, %f428;
	setp.ne.s32 	%p15, %r57, 5;
	or.pred  	%p16, %p14, %p15;
	fma.rn.f32 	%f452, %f450, %f450, %f449;
	selp.f32 	%f453, %f452, %f449, %p16;
	selp.u32 	%r58, 1, 0, %p16;
	add.s32 	%r59, %r57, %r58;
	mul.f32 	%f454, %f340, %f427;
	setp.neu.f32 	%p17, %f454, %f428;
	setp.ne.s32 	%p18, %r59, 6;
	or.pred  	%p19, %p17, %p18;
	fma.rn.f32 	%f456, %f454, %f454, %f453;
	selp.f32 	%f457, %f456, %f453, %p19;
	selp.u32 	%r60, 1, 0, %p19;
	add.s32 	%r61, %r59, %r60;
	mul.f32 	%f458, %f342, %f427;
	setp.neu.f32 	%p20, %f458, %f428;
	setp.ne.s32 	%p21, %r61, 7;
	or.pred  	%p22, %p20, %p21;
	fma.rn.f32 	%f460, %f458, %f458, %f457;
	selp.f32 	%f461, %f460, %f457, %p22;
	selp.u32 	%r62, 1, 0, %p22;
	add.s32 	%r63, %r61, %r62;
	mul.f32 	%f462, %f344, %f427;
	setp.neu.f32 	%p23, %f462, %f428;
	setp.ne.s32 	%p24, %r63, 8;
	or.pred  	%p25, %p23, %p24;
	fma.rn.f32 	%f464, %f462, %f462, %f461;
	selp.f32 	%f465, %f464, %f461, %p25;
	selp.u32 	%r64, 1, 0, %p25;
	add.s32 	%r65, %r63, %r64;
	mul.f32 	%f466, %f346, %f427;
	setp.neu.f32 	%p26, %f466, %f428;
	setp.ne.s32 	%p27, %r65, 9;
	or.pred  	%p28, %p26, %p27;
	fma.rn.f32 	%f468, %f466, %f466, %f465;
	selp.f32 	%f469, %f468, %f465, %p28;
	selp.u32 	%r66, 1, 0, %p28;
	add.s32 	%r67, %r65, %r66;
	mul.f32 	%f470, %f348, %f427;
	setp.neu.f32 	%p29, %f470, %f428;
	setp.ne.s32 	%p30, %r67, 10;
	or.pred  	%p31, %p29, %p30;
	fma.rn.f32 	%f472, %f470, %f470, %f469;
	selp.f32 	%f473, %f472, %f469, %p31;
	selp.u32 	%r68, 1, 0, %p31;
	add.s32 	%r69, %r67, %r68;
	mul.f32 	%f474, %f350, %f427;
	setp.neu.f32 	%p32, %f474, %f428;
	setp.ne.s32 	%p33, %r69, 11;
	or.pred  	%p34, %p32, %p33;
	fma.rn.f32 	%f476, %f474, %f474, %f473;
	selp.f32 	%f477, %f476, %f473, %p34;
	selp.u32 	%r70, 1, 0, %p34;
	add.s32 	%r71, %r69, %r70;
	mul.f32 	%f478, %f352, %f427;
	setp.neu.f32 	%p35, %f478, %f428;
	setp.ne.s32 	%p36, %r71, 12;
	or.pred  	%p37, %p35, %p36;
	fma.rn.f32 	%f480, %f478, %f478, %f477;
	selp.f32 	%f481, %f480, %f477, %p37;
	selp.u32 	%r72, 1, 0, %p37;
	add.s32 	%r73, %r71, %r72;
	mul.f32 	%f482, %f354, %f427;
	setp.neu.f32 	%p38, %f482, %f428;
	setp.ne.s32 	%p39, %r73, 13;
	or.pred  	%p40, %p38, %p39;
	fma.rn.f32 	%f484, %f482, %f482, %f481;
	selp.f32 	%f485, %f484, %f481, %p40;
	selp.u32 	%r74, 1, 0, %p40;
	add.s32 	%r75, %r73, %r74;
	mul.f32 	%f486, %f356, %f427;
	setp.neu.f32 	%p41, %f486, %f428;
	setp.ne.s32 	%p42, %r75, 14;
	or.pred  	%p43, %p41, %p42;
	fma.rn.f32 	%f488, %f486, %f486, %f485;
	selp.f32 	%f489, %f488, %f485, %p43;
	selp.u32 	%r76, 1, 0, %p43;
	add.s32 	%r77, %r75, %r76;
	mul.f32 	%f490, %f358, %f427;
	setp.neu.f32 	%p44, %f490, %f428;
	setp.ne.s32 	%p45, %r77, 15;
	or.pred  	%p46, %p44, %p45;
	fma.rn.f32 	%f492, %f490, %f490, %f489;
	selp.f32 	%f493, %f492, %f489, %p46;
	selp.u32 	%r78, 1, 0, %p46;
	add.s32 	%r79, %r77, %r78;
	mul.f32 	%f494, %f360, %f427;
	setp.neu.f32 	%p47, %f494, %f428;
	setp.ne.s32 	%p48, %r79, 16;
	or.pred  	%p49, %p47, %p48;
	fma.rn.f32 	%f496, %f494, %f494, %f493;
	selp.f32 	%f497, %f496, %f493, %p49;
	selp.u32 	%r80, 1, 0, %p49;
	add.s32 	%r81, %r79, %r80;
	mul.f32 	%f498, %f362, %f427;
	setp.neu.f32 	%p50, %f498, %f428;
	setp.ne.s32 	%p51, %r81, 17;
	or.pred  	%p52, %p50, %p51;
	fma.rn.f32 	%f500, %f498, %f498, %f497;
	selp.f32 	%f501, %f500, %f497, %p52;
	selp.u32 	%r82, 1, 0, %p52;
	add.s32 	%r83, %r81, %r82;
	mul.f32 	%f502, %f364, %f427;
	setp.neu.f32 	%p53, %f502, %f428;
	setp.ne.s32 	%p54, %r83, 18;
	or.pred  	%p55, %p53, %p54;
	fma.rn.f32 	%f504, %f502, %f502, %f501;
	selp.f32 	%f505, %f504, %f501, %p55;
	selp.u32 	%r84, 1, 0, %p55;
	add.s32 	%r85, %r83, %r84;
	mul.f32 	%f506, %f366, %f427;
	setp.neu.f32 	%p56, %f506, %f428;
	setp.ne.s32 	%p57, %r85, 19;
	or.pred  	%p58, %p56, %p57;
	fma.rn.f32 	%f508, %f506, %f506, %f505;
	selp.f32 	%f509, %f508, %f505, %p58;
	selp.u32 	%r86, 1, 0, %p58;
	add.s32 	%r87, %r85, %r86;
	mul.f32 	%f510, %f368, %f427;
	setp.neu.f32 	%p59, %f510, %f428;
	setp.ne.s32 	%p60, %r87, 20;
	or.pred  	%p61, %p59, %p60;
	fma.rn.f32 	%f512, %f510, %f510, %f509;
	selp.f32 	%f513, %f512, %f509, %p61;
	selp.u32 	%r88, 1, 0, %p61;
	add.s32 	%r89, %r87, %r88;
	mul.f32 	%f514, %f370, %f427;
	setp.neu.f32 	%p62, %f514, %f428;
	setp.ne.s32 	%p63, %r89, 21;
	or.pred  	%p64, %p62, %p63;
	fma.rn.f32 	%f516, %f514, %f514, %f513;
	selp.f32 	%f517, %f516, %f513, %p64;
	selp.u32 	%r90, 1, 0, %p64;
	add.s32 	%r91, %r89, %r90;
	mul.f32 	%f518, %f372, %f427;
	setp.neu.f32 	%p65, %f518, %f428;
	setp.ne.s32 	%p66, %r91, 22;
	or.pred  	%p67, %p65, %p66;
	fma.rn.f32 	%f520, %f518, %f518, %f517;
	selp.f32 	%f521, %f520, %f517, %p67;
	selp.u32 	%r92, 1, 0, %p67;
	add.s32 	%r93, %r91, %r92;
	mul.f32 	%f522, %f374, %f427;
	setp.neu.f32 	%p68, %f522, %f428;
	setp.ne.s32 	%p69, %r93, 23;
	or.pred  	%p70, %p68, %p69;
	fma.rn.f32 	%f524, %f522, %f522, %f521;
	selp.f32 	%f525, %f524, %f521, %p70;
	selp.u32 	%r94, 1, 0, %p70;
	add.s32 	%r95, %r93, %r94;
	mul.f32 	%f526, %f376, %f427;
	setp.neu.f32 	%p71, %f526, %f428;
	setp.ne.s32 	%p72, %r95, 24;
	or.pred  	%p73, %p71, %p72;
	fma.rn.f32 	%f528, %f526, %f526, %f525;
	selp.f32 	%f529, %f528, %f525, %p73;
	selp.u32 	%r96, 1, 0, %p73;
	add.s32 	%r97, %r95, %r96;
	mul.f32 	%f530, %f378, %f427;
	setp.neu.f32 	%p74, %f530, %f428;
	setp.ne.s32 	%p75, %r97, 25;
	or.pred  	%p76, %p74, %p75;
	fma.rn.f32 	%f532, %f530, %f530, %f529;
	selp.f32 	%f533, %f532, %f529, %p76;
	selp.u32 	%r98, 1, 0, %p76;
	add.s32 	%r99, %r97, %r98;
	mul.f32 	%f534, %f380, %f427;
	setp.neu.f32 	%p77, %f534, %f428;
	setp.ne.s32 	%p78, %r99, 26;
	or.pred  	%p79, %p77, %p78;
	fma.rn.f32 	%f536, %f534, %f534, %f533;
	selp.f32 	%f537, %f536, %f533, %p79;
	selp.u32 	%r100, 1, 0, %p79;
	add.s32 	%r101, %r99, %r100;
	mul.f32 	%f538, %f382, %f427;
	setp.neu.f32 	%p80, %f538, %f428;
	setp.ne.s32 	%p81, %r101, 27;
	or.pred  	%p82, %p80, %p81;
	fma.rn.f32 	%f540, %f538, %f538, %f537;
	selp.f32 	%f541, %f540, %f537, %p82;
	selp.u32 	%r102, 1, 0, %p82;
	add.s32 	%r103, %r101, %r102;
	mul.f32 	%f542, %f384, %f427;
	setp.neu.f32 	%p83, %f542, %f428;
	setp.ne.s32 	%p84, %r103, 28;
	or.pred  	%p85, %p83, %p84;
	fma.rn.f32 	%f544, %f542, %f542, %f541;
	selp.f32 	%f545, %f544, %f541, %p85;
	selp.u32 	%r104, 1, 0, %p85;
	add.s32 	%r105, %r103, %r104;
	mul.f32 	%f546, %f386, %f427;
	setp.neu.f32 	%p86, %f546, %f428;
	setp.ne.s32 	%p87, %r105, 29;
	or.pred  	%p88, %p86, %p87;
	fma.rn.f32 	%f548, %f546, %f546, %f545;
	selp.f32 	%f549, %f548, %f545, %p88;
	selp.u32 	%r106, 1, 0, %p88;
	add.s32 	%r107, %r105, %r106;
	mul.f32 	%f550, %f388, %f427;
	setp.neu.f32 	%p89, %f550, %f428;
	setp.ne.s32 	%p90, %r107, 30;
	or.pred  	%p91, %p89, %p90;
	fma.rn.f32 	%f552, %f550, %f550, %f549;
	selp.f32 	%f553, %f552, %f549, %p91;
	selp.u32 	%r108, 1, 0, %p91;
	add.s32 	%r109, %r107, %r108;
	mul.f32 	%f554, %f390, %f427;
	setp.neu.f32 	%p92, %f554, %f428;
	setp.ne.s32 	%p93, %r109, 31;
	or.pred  	%p94, %p92, %p93;
	fma.rn.f32 	%f556, %f554, %f554, %f553;
	selp.f32 	%f557, %f556, %f553, %p94;
	selp.u32 	%r110, 1, 0, %p94;
	add.s32 	%r111, %r109, %r110;
	mul.f32 	%f558, %f392, %f427;
	setp.neu.f32 	%p95, %f558, %f428;
	setp.ne.s32 	%p96, %r111, 32;
	or.pred  	%p97, %p95, %p96;
	fma.rn.f32 	%f560, %f558, %f558, %f557;
	selp.f32 	%f561, %f560, %f557, %p97;
	selp.u32 	%r112, 1, 0, %p97;
	add.s32 	%r113, %r111, %r112;
	mul.f32 	%f562, %f394, %f427;
	setp.neu.f32 	%p98, %f562, %f428;
	setp.ne.s32 	%p99, %r113, 33;
	or.pred  	%p100, %p98, %p99;
	fma.rn.f32 	%f564, %f562, %f562, %f561;
	selp.f32 	%f565, %f564, %f561, %p100;
	selp.u32 	%r114, 1, 0, %p100;
	add.s32 	%r115, %r113, %r114;
	mul.f32 	%f566, %f396, %f427;
	setp.neu.f32 	%p101, %f566, %f428;
	setp.ne.s32 	%p102, %r115, 34;
	or.pred  	%p103, %p101, %p102;
	fma.rn.f32 	%f568, %f566, %f566, %f565;
	selp.f32 	%f569, %f568, %f565, %p103;
	selp.u32 	%r116, 1, 0, %p103;
	add.s32 	%r117, %r115, %r116;
	mul.f32 	%f570, %f398, %f427;
	setp.neu.f32 	%p104, %f570, %f428;
	setp.ne.s32 	%p105, %r117, 35;
	or.pred  	%p106, %p104, %p105;
	fma.rn.f32 	%f572, %f570, %f570, %f569;
	selp.f32 	%f573, %f572, %f569, %p106;
	selp.u32 	%r118, 1, 0, %p106;
	add.s32 	%r119, %r117, %r118;
	mul.f32 	%f574, %f400, %f427;
	setp.neu.f32 	%p107, %f574, %f428;
	setp.ne.s32 	%p108, %r119, 36;
	or.pred  	%p109, %p107, %p108;
	fma.rn.f32 	%f576, %f574, %f574, %f573;
	selp.f32 	%f577, %f576, %f573, %p109;
	selp.u32 	%r120, 1, 0, %p109;
	add.s32 	%r121, %r119, %r120;
	mul.f32 	%f578, %f402, %f427;
	setp.neu.f32 	%p110, %f578, %f428;
	setp.ne.s32 	%p111, %r121, 37;
	or.pred  	%p112, %p110, %p111;
	fma.rn.f32 	%f580, %f578, %f578, %f577;
	selp.f32 	%f581, %f580, %f577, %p112;
	selp.u32 	%r122, 1, 0, %p112;
	add.s32 	%r123, %r121, %r122;
	mul.f32 	%f582, %f404, %f427;
	setp.neu.f32 	%p113, %f582, %f428;
	setp.ne.s32 	%p114, %r123, 38;
	or.pred  	%p115, %p113, %p114;
	fma.rn.f32 	%f584, %f582, %f582, %f581;
	selp.f32 	%f585, %f584, %f581, %p115;
	selp.u32 	%r124, 1, 0, %p115;
	add.s32 	%r125, %r123, %r124;
	mul.f32 	%f586, %f406, %f427;
	setp.neu.f32 	%p116, %f586, %f428;
	setp.ne.s32 	%p117, %r125, 39;
	or.pred  	%p118, %p116, %p117;
	fma.rn.f32 	%f588, %f586, %f586, %f585;
	selp.f32 	%f589, %f588, %f585, %p118;
	selp.u32 	%r126, 1, 0, %p118;
	add.s32 	%r127, %r125, %r126;
	mul.f32 	%f590, %f408, %f427;
	setp.neu.f32 	%p119, %f590, %f428;
	setp.ne.s32 	%p120, %r127, 40;
	or.pred  	%p121, %p119, %p120;
	fma.rn.f32 	%f592, %f590, %f590, %f589;
	selp.f32 	%f593, %f592, %f589, %p121;
	selp.u32 	%r128, 1, 0, %p121;
	add.s32 	%r129, %r127, %r128;
	mul.f32 	%f594, %f410, %f427;
	setp.neu.f32 	%p122, %f594, %f428;
	setp.ne.s32 	%p123, %r129, 41;
	or.pred  	%p124, %p122, %p123;
	fma.rn.f32 	%f596, %f594, %f594, %f593;
	selp.f32 	%f597, %f596, %f593, %p124;
	selp.u32 	%r130, 1, 0, %p124;
	add.s32 	%r131, %r129, %r130;
	mul.f32 	%f598, %f412, %f427;
	setp.neu.f32 	%p125, %f598, %f428;
	setp.ne.s32 	%p126, %r131, 42;
	or.pred  	%p127, %p125, %p126;
	fma.rn.f32 	%f600, %f598, %f598, %f597;
	selp.f32 	%f601, %f600, %f597, %p127;
	selp.u32 	%r132, 1, 0, %p127;
	add.s32 	%r133, %r131, %r132;
	mul.f32 	%f602, %f414, %f427;
	setp.neu.f32 	%p128, %f602, %f428;
	setp.ne.s32 	%p129, %r133, 43;
	or.pred  	%p130, %p128, %p129;
	fma.rn.f32 	%f604, %f602, %f602, %f601;
	selp.f32 	%f605, %f604, %f601, %p130;
	selp.u32 	%r134, 1, 0, %p130;
	add.s32 	%r135, %r133, %r134;
	mul.f32 	%f606, %f416, %f427;
	setp.neu.f32 	%p131, %f606, %f428;
	setp.ne.s32 	%p132, %r135, 44;
	or.pred  	%p133, %p131, %p132;
	fma.rn.f32 	%f608, %f606, %f606, %f605;
	selp.f32 	%f609, %f608, %f605, %p133;
	selp.u32 	%r136, 1, 0, %p133;
	add.s32 	%r137, %r135, %r136;
	mul.f32 	%f610, %f418, %f427;
	setp.neu.f32 	%p134, %f610, %f428;
	setp.ne.s32 	%p135, %r137, 45;
	or.pred  	%p136, %p134, %p135;
	fma.rn.f32 	%f612, %f610, %f610, %f609;
	selp.f32 	%f613, %f612, %f609, %p136;
	selp.u32 	%r138, 1, 0, %p136;
	add.s32 	%r139, %r137, %r138;
	mul.f32 	%f614, %f420, %f427;
	setp.neu.f32 	%p137, %f614, %f428;
	setp.ne.s32 	%p138, %r139, 46;
	or.pred  	%p139, %p137, %p138;
	fma.rn.f32 	%f616, %f614, %f614, %f613;
	selp.f32 	%f617, %f616, %f613, %p139;
	selp.u32 	%r140, 1, 0, %p139;
	add.s32 	%r141, %r139, %r140;
	mul.f32 	%f618, %f422, %f427;
	setp.neu.f32 	%p140, %f618, %f428;
	setp.ne.s32 	%p141, %r141, 47;
	or.pred  	%p142, %p140, %p141;
	fma.rn.f32 	%f620, %f618, %f618, %f617;
	selp.f32 	%f621, %f620, %f617, %p142;
	selp.u32 	%r142, 1, 0, %p142;
	add.s32 	%r143, %r141, %r142;
	mul.f32 	%f622, %f424, %f427;
	setp.neu.f32 	%p143, %f622, %f428;
	setp.ne.s32 	%p144, %r143, 48;
	fma.rn.f32 	%f623, %f622, %f622, %f621;
	selp.f32 	%f624, %f623, %f621, %p144;
	selp.f32 	%f625, %f623, %f624, %p143;
	fma.rn.f32 	%f626, %f428, %f428, %f625;
	sqrt.rn.f32 	%f627, %f626;
	or.b32  	%r144, %r47, 8388608;
	mov.b32 	%f628, %r144;
	mul.f32 	%f629, %f627, %f628;
	setp.eq.f32 	%p145, %f625, 0f00000000;
	setp.eq.f32 	%p146, %f425, 0f7F800000;
	selp.f32 	%f630, %f425, %f629, %p146;
	selp.f32 	%f2, %f425, %f630, %p145;
	abs.f32 	%f3, %f2;
	setp.eq.f32 	%p147, %f2, 0f3F800000;
	mov.f32 	%f752, 0f3F800000;
	@%p147 bra 	$L__BB0_5;
	setp.num.f32 	%p148, %f3, %f3;
	@%p148 bra 	$L__BB0_3;
	mov.f32 	%f686, 0f40000000;
	add.rn.f32 	%f752, %f2, %f686;
	bra.uni 	$L__BB0_5;
$L__BB0_3:
	setp.lt.f32 	%p149, %f3, 0f00800000;
	mul.f32 	%f631, %f3, 0f4B800000;
	selp.f32 	%f632, %f631, %f3, %p149;
	mov.b32 	%r145, %f632;
	add.s32 	%r146, %r145, -1060439283;
	and.b32  	%r147, %r146, -8388608;
	sub.s32 	%r148, %r145, %r147;
	mov.b32 	%f633, %r148;
	cvt.rn.f32.s32 	%f634, %r147;
	selp.f32 	%f635, 0fC1C00000, 0f00000000, %p149;
	fma.rn.f32 	%f636, %f634, 0f34000000, %f635;
	add.f32 	%f637, %f633, 0fBF800000;
	add.f32 	%f638, %f633, 0f3F800000;
	rcp.approx.ftz.f32 	%f639, %f638;
	add.f32 	%f640, %f637, %f637;
	mul.f32 	%f641, %f640, %f639;
	mul.f32 	%f642, %f641, %f641;
	neg.f32 	%f643, %f641;
	sub.f32 	%f644, %f637, %f641;
	add.f32 	%f645, %f644, %f644;
	fma.rn.f32 	%f646, %f643, %f637, %f645;
	mul.rn.f32 	%f647, %f639, %f646;
	fma.rn.f32 	%f648, %f642, 0f3A2C32E4, 0f3B52E7DB;
	fma.rn.f32 	%f649, %f648, %f642, 0f3C93BB73;
	fma.rn.f32 	%f650, %f649, %f642, 0f3DF6384F;
	mul.rn.f32 	%f651, %f650, %f642;
	fma.rn.f32 	%f652, %f641, 0f3FB8AA3B, %f636;
	mul.f32 	%f653, %f651, 0f40400000;
	sub.f32 	%f654, %f636, %f652;
	fma.rn.f32 	%f655, %f641, 0f3FB8AA3B, %f654;
	fma.rn.f32 	%f656, %f647, 0f3FB8AA3B, %f655;
	fma.rn.f32 	%f657, %f641, 0f32A55E34, %f656;
	fma.rn.f32 	%f658, %f653, %f647, %f657;
	fma.rn.f32 	%f659, %f651, %f641, %f658;
	add.rn.f32 	%f660, %f652, %f659;
	mov.f32 	%f661, 0f40000000;
	mul.rn.f32 	%f662, %f660, %f661;
	cvt.rni.f32.f32 	%f663, %f662;
	sub.f32 	%f664, %f662, %f663;
	neg.f32 	%f665, %f662;
	fma.rn.f32 	%f666, %f660, 0f40000000, %f665;
	neg.f32 	%f667, %f652;
	add.rn.f32 	%f668, %f660, %f667;
	neg.f32 	%f669, %f668;
	add.rn.f32 	%f670, %f659, %f669;
	fma.rn.f32 	%f671, %f670, 0f40000000, %f666;
	add.f32 	%f672, %f664, %f671;
	setp.gt.f32 	%p150, %f663, 0f00000000;
	selp.b32 	%r149, 0, -2097152000, %p150;
	setp.neu.f32 	%p151, %f2, 0f00000000;
	setp.neu.f32 	%p152, %f3, 0f7F800000;
	setp.lt.f32 	%p153, %f662, 0f00000000;
	selp.f32 	%f673, 0f00000000, 0f7F800000, %p153;
	abs.f32 	%f674, %f662;
	setp.gt.f32 	%p154, %f674, 0f43180000;
	cvt.rzi.s32.f32 	%r150, %f663;
	shl.b32 	%r151, %r150, 23;
	sub.s32 	%r152, %r151, %r149;
	mov.b32 	%f675, %r152;
	add.s32 	%r153, %r149, 2130706432;
	mov.b32 	%f676, %r153;
	fma.rn.f32 	%f677, %f672, 0f391FCB8E, 0f3AAF85ED;
	fma.rn.f32 	%f678, %f677, %f672, 0f3C1D9856;
	fma.rn.f32 	%f679, %f678, %f672, 0f3D6357BB;
	fma.rn.f32 	%f680, %f679, %f672, 0f3E75FDEC;
	fma.rn.f32 	%f681, %f680, %f672, 0f3F317218;
	fma.rn.f32 	%f682, %f681, %f672, 0f3F800000;
	mul.f32 	%f683, %f682, %f676;
	mul.f32 	%f684, %f683, %f675;
	selp.f32 	%f752, %f673, %f684, %p154;
	and.pred  	%p155, %p151, %p152;
	@%p155 bra 	$L__BB0_5;
	add.f32 	%f685, %f2, %f2;
	mov.b32 	%r154, %f685;
	and.b32  	%r155, %r154, 2147483647;
	mov.b32 	%f752, %r155;
$L__BB0_5:
	ld.param.f32 	%f751, [_Z18calc_partial_sums7PKfPfS1_ffii_param_4];
	neg.f32 	%f687, %f752;
	add.f32 	%f688, %f751, %f751;
	div.rn.f32 	%f689, %f687, %f688;
	fma.rn.f32 	%f690, %f689, 0f3BBB989D, 0f3F000000;
	cvt.sat.f32.f32 	%f691, %f690;
	mov.f32 	%f692, 0f4B400001;
	mov.f32 	%f693, 0f437C0000;
	fma.rm.f32 	%f694, %f691, %f693, %f692;
	add.f32 	%f695, %f694, 0fCB40007F;
	neg.f32 	%f696, %f695;
	fma.rn.f32 	%f697, %f689, 0f3FB8AA3B, %f696;
	fma.rn.f32 	%f698, %f689, 0f32A57060, %f697;
	mov.b32 	%r156, %f694;
	shl.b32 	%r157, %r156, 23;
	mov.b32 	%f699, %r157;
	ex2.approx.ftz.f32 	%f700, %f698;
	mul.f32 	%f701, %f700, %f699;
	shl.b32 	%r158, %r4, 2;
	mov.u32 	%r159, _ZZ18calc_partial_sums7PKfPfS1_ffiiE1Z;
	add.s32 	%r5, %r159, %r158;
	st.shared.f32 	[%r5], %f701;
	mul.f32 	%f702, %f1, %f701;
	mov.u32 	%r160, _ZZ18calc_partial_sums7PKfPfS1_ffiiE4my_w;
	add.s32 	%r6, %r160, %r158;
	st.shared.f32 	[%r6], %f702;
	bar.sync 	0;
	setp.gt.u32 	%p156, %r4, 127;
	@%p156 bra 	$L__BB0_7;
	ld.shared.f32 	%f703, [%r5+512];
	ld.shared.f32 	%f704, [%r5];
	add.f32 	%f705, %f703, %f704;
	st.shared.f32 	[%r5], %f705;
	ld.shared.f32 	%f706, [%r6+512];
	ld.shared.f32 	%f707, [%r6];
	add.f32 	%f708, %f706, %f707;
	st.shared.f32 	[%r6], %f708;
$L__BB0_7:
	bar.sync 	0;
	setp.gt.u32 	%p157, %r4, 63;
	@%p157 bra 	$L__BB0_9;
	ld.shared.f32 	%f709, [%r5+256];
	ld.shared.f32 	%f710, [%r5];
	add.f32 	%f711, %f709, %f710;
	st.shared.f32 	[%r5], %f711;
	ld.shared.f32 	%f712, [%r6+256];
	ld.shared.f32 	%f713, [%r6];
	add.f32 	%f714, %f712, %f713;
	st.shared.f32 	[%r6], %f714;
$L__BB0_9:
	bar.sync 	0;
	setp.gt.u32 	%p158, %r4, 31;
	@%p158 bra 	$L__BB0_11;
	ld.shared.f32 	%f715, [%r5+128];
	ld.shared.f32 	%f716, [%r5];
	add.f32 	%f717, %f715, %f716;
	st.shared.f32 	[%r5], %f717;
	ld.shared.f32 	%f718, [%r6+128];
	ld.shared.f32 	%f719, [%r6];
	add.f32 	%f720, %f718, %f719;
	st.shared.f32 	[%r6], %f720;
$L__BB0_11:
	bar.sync 	0;
	setp.gt.u32 	%p159, %r4, 15;
	@%p159 bra 	$L__BB0_13;
	ld.shared.f32 	%f721, [%r5+64];
	ld.shared.f32 	%f722, [%r5];
	add.f32 	%f723, %f721, %f722;
	st.shared.f32 	[%r5], %f723;
	ld.shared.f32 	%f724, [%r6+64];
	ld.shared.f32 	%f725, [%r6];
	add.f32 	%f726, %f724, %f725;
	st.shared.f32 	[%r6], %f726;
$L__BB0_13:
	bar.sync 	0;
	setp.gt.u32 	%p160, %r4, 7;
	@%p160 bra 	$L__BB0_15;
	ld.shared.f32 	%f727, [%r5+32];
	ld.shared.f32 	%f728, [%r5];
	add.f32 	%f729, %f727, %f728;
	st.shared.f32 	[%r5], %f729;
	ld.shared.f32 	%f730, [%r6+32];
	ld.shared.f32 	%f731, [%r6];
	add.f32 	%f732, %f730, %f731;
	st.shared.f32 	[%r6], %f732;
$L__BB0_15:
	bar.sync 	0;
	setp.gt.u32 	%p161, %r4, 3;
	@%p161 bra 	$L__BB0_17;
	ld.shared.f32 	%f733, [%r5+16];
	ld.shared.f32 	%f734, [%r5];
	add.f32 	%f735, %f733, %f734;
	st.shared.f32 	[%r5], %f735;
	ld.shared.f32 	%f736, [%r6+16];
	ld.shared.f32 	%f737, [%r6];
	add.f32 	%f738, %f736, %f737;
	st.shared.f32 	[%r6], %f738;
$L__BB0_17:
	bar.sync 	0;
	setp.gt.u32 	%p162, %r4, 1;
	@%p162 bra 	$L__BB0_19;
	ld.shared.f32 	%f739, [%r5+8];
	ld.shared.f32 	%f740, [%r5];
	add.f32 	%f741, %f739, %f740;
	st.shared.f32 	[%r5], %f741;
	ld.shared.f32 	%f742, [%r6+8];
	ld.shared.f32 	%f743, [%r6];
	add.f32 	%f744, %f742, %f743;
	st.shared.f32 	[%r6], %f744;
$L__BB0_19:
	bar.sync 	0;
	setp.ne.s32 	%p163, %r4, 0;
	@%p163 bra 	$L__BB0_21;
	ld.param.u64 	%rd53, [_Z18calc_partial_sums7PKfPfS1_ffii_param_2];
	ld.param.u64 	%rd52, [_Z18calc_partial_sums7PKfPfS1_ffii_param_1];
	ld.shared.f32 	%f745, [_ZZ18calc_partial_sums7PKfPfS1_ffiiE1Z];
	ld.shared.f32 	%f746, [_ZZ18calc_partial_sums7PKfPfS1_ffiiE1Z+4];
	add.f32 	%f747, %f745, %f746;
	mov.u32 	%r161, %nctaid.x;
	mov.u32 	%r162, %nctaid.y;
	mad.lo.s32 	%r163, %r3, %r162, %r2;
	mad.lo.s32 	%r164, %r163, %r161, %r1;
	cvta.to.global.u64 	%rd47, %rd53;
	mul.wide.u32 	%rd48, %r164, 4;
	add.s64 	%rd49, %rd47, %rd48;
	st.global.f32 	[%rd49], %f747;
	ld.shared.f32 	%f748, [_ZZ18calc_partial_sums7PKfPfS1_ffiiE4my_w];
	ld.shared.f32 	%f749, [_ZZ18calc_partial_sums7PKfPfS1_ffiiE4my_w+4];
	add.f32 	%f750, %f748, %f749;
	cvta.to.global.u64 	%rd50, %rd52;
	add.s64 	%rd51, %rd50, %rd48;
	st.global.f32 	[%rd51], %f750;
$L__BB0_21:
	ret;

}
	// .globl	_Z18calc_partial_sums5PKfPfS1_ffii
.visible .entry _Z18calc_partial_sums5PKfPfS1_ffii(
	.param .u64 .ptr .align 1 _Z18calc_partial_sums5PKfPfS1_ffii_param_0,
	.param .u64 .ptr .align 1 _Z18calc_partial_sums5PKfPfS1_ffii_param_1,
	.param .u64 .ptr .align 1 _Z18calc_partial_sums5PKfPfS1_ffii_param_2,
	.param .f32 _Z18calc_partial_sums5PKfPfS1_ffii_param_3,
	.param .f32 _Z18calc_partial_sums5PKfPfS1_ffii_param_4,
	.param .u32 _Z18calc_partial_sums5PKfPfS1_ffii_param_5,
	.param .u32 _Z18calc_partial_sums5PKfPfS1_ffii_param_6
)
{
	.reg .pred 	%p<87>;
	.reg .b32 	%r<106>;
	.reg .b32 	%f<424>;
	.reg .b64 	%rd<36>;
	// demoted variable
	.shared .align 4 .b8 _ZZ18calc_partial_sums5PKfPfS1_ffiiE1Z[1024];
	// demoted variable
	.shared .align 4 .b8 _ZZ18calc_partial_sums5PKfPfS1_ffiiE4my_w[1024];
	ld.param.u64 	%rd3, [_Z18calc_partial_sums5PKfPfS1_ffii_param_0];
	ld.param.f32 	%f10, [_Z18calc_partial_sums5PKfPfS1_ffii_param_3];
	ld.param.u32 	%r7, [_Z18calc_partial_sums5PKfPfS1_ffii_param_5];
	cvta.to.global.u64 	%rd4, %rd3;
	mov.u32 	%r8, %ntid.x;
	mov.u32 	%r1, %ctaid.x;
	mov.u32 	%r9, %tid.x;
	mad.lo.s32 	%r10, %r8, %r1, %r9;
	mov.u32 	%r11, %ntid.y;
	mov.u32 	%r2, %ctaid.y;
	mov.u32 	%r12, %tid.y;
	add.s32 	%r13, %r7, 4;
	mad.lo.s32 	%r14, %r11, %r2, %r12;
	mad.lo.s32 	%r15, %r14, %r13, %r10;
	mov.u32 	%r3, %ctaid.z;
	rem.u32 	%r16, %r3, %r13;
	shl.b32 	%r17, %r12, 4;
	add.s32 	%r4, %r17, %r9;
	add.f32 	%f11, %f10, %f10;
	sub.s32 	%r18, %r3, %r16;
	add.s32 	%r19, %r15, 2;
	mul.wide.u32 	%rd5, %r3, 4;
	add.s64 	%rd6, %rd4, %rd5;
	ld.global.f32 	%f12, [%rd6];
	mul.wide.s32 	%rd7, %r19, 4;
	add.s64 	%rd8, %rd4, %rd7;
	ld.global.f32 	%f13, [%rd8+-8];
	sub.f32 	%f14, %f12, %f13;
	mov.f32 	%f15, 0fC1000000;
	div.rn.f32 	%f16, %f15, %f11;
	fma.rn.f32 	%f17, %f16, 0f3BBB989D, 0f3F000000;
	cvt.sat.f32.f32 	%f18, %f17;
	mov.f32 	%f19, 0f4B400001;
	mov.f32 	%f20, 0f437C0000;
	fma.rm.f32 	%f21, %f18, %f20, %f19;
	add.f32 	%f22, %f21, 0fCB40007F;
	neg.f32 	%f23, %f22;
	fma.rn.f32 	%f24, %f16, 0f3FB8AA3B, %f23;
	fma.rn.f32 	%f25, %f16, 0f32A57060, %f24;
	mov.b32 	%r20, %f21;
	shl.b32 	%r21, %r20, 23;
	mov.b32 	%f26, %r21;
	ex2.approx.ftz.f32 	%f27, %f25;
	mul.f32 	%f28, %f27, %f26;
	mul.f32 	%f29, %f14, %f28;
	ld.global.f32 	%f30, [%rd6+4];
	ld.global.f32 	%f31, [%rd8+-4];
	sub.f32 	%f32, %f30, %f31;
	mov.f32 	%f33, 0fC0A00000;
	div.rn.f32 	%f34, %f33, %f11;
	fma.rn.f32 	%f35, %f34, 0f3BBB989D, 0f3F000000;
	cvt.sat.f32.f32 	%f36, %f35;
	fma.rm.f32 	%f37, %f36, %f20, %f19;
	add.f32 	%f38, %f37, 0fCB40007F;
	neg.f32 	%f39, %f38;
	fma.rn.f32 	%f40, %f34, 0f3FB8AA3B, %f39;
	fma.rn.f32 	%f41, %f34, 0f32A57060, %f40;
	mov.b32 	%r22, %f37;
	shl.b32 	%r23, %r22, 23;
	mov.b32 	%f42, %r23;
	ex2.approx.ftz.f32 	%f43, %f41;
	mul.f32 	%f44, %f43, %f42;
	mul.f32 	%f45, %f32, %f44;
	ld.global.f32 	%f46, [%rd6+8];
	ld.global.f32 	%f47, [%rd8];
	sub.f32 	%f48, %f46, %f47;
	mov.f32 	%f49, 0fC0800000;
	div.rn.f32 	%f50, %f49, %f11;
	fma.rn.f32 	%f51, %f50, 0f3BBB989D, 0f3F000000;
	cvt.sat.f32.f32 	%f52, %f51;
	fma.rm.f32 	%f53, %f52, %f20, %f19;
	add.f32 	%f54, %f53, 0fCB40007F;
	neg.f32 	%f55, %f54;
	fma.rn.f32 	%f56, %f50, 0f3FB8AA3B, %f55;
	fma.rn.f32 	%f57, %f50, 0f32A57060, %f56;
	mov.b32 	%r24, %f53;
	shl.b32 	%r25, %r24, 23;
	mov.b32 	%f58, %r25;
	ex2.approx.ftz.f32 	%f59, %f57;
	mul.f32 	%f60, %f59, %f58;
	mul.f32 	%f61, %f48, %f60;
	ld.global.f32 	%f62, [%rd6+12];
	ld.global.f32 	%f63, [%rd8+4];
	sub.f32 	%f64, %f62, %f63;
	mul.f32 	%f65, %f64, %f44;
	ld.global.f32 	%f66, [%rd6+16];
	ld.global.f32 	%f67, [%rd8+8];
	sub.f32 	%f68, %f66, %f67;
	mul.f32 	%f69, %f68, %f28;
	add.s32 	%r26, %r18, %r13;
	mul.wide.s32 	%rd9, %r13, 4;
	add.s64 	%rd10, %rd6, %rd9;
	ld.global.f32 	%f70, [%rd10];
	add.s64 	%rd11, %rd8, %rd9;
	ld.global.f32 	%f71, [%rd11+-8];
	sub.f32 	%f72, %f70, %f71;
	mul.f32 	%f73, %f72, %f44;
	cvt.s64.s32 	%rd12, %r26;
	cvt.u64.u32 	%rd13, %r16;
	add.s64 	%rd14, %rd13, %rd12;
	shl.b64 	%rd15, %rd14, 2;
	add.s64 	%rd16, %rd15, %rd4;
	ld.global.f32 	%f74, [%rd16+4];
	ld.global.f32 	%f75, [%rd11+-4];
	sub.f32 	%f76, %f74, %f75;
	mov.f32 	%f77, 0fC0000000;
	div.rn.f32 	%f78, %f77, %f11;
	fma.rn.f32 	%f79, %f78, 0f3BBB989D, 0f3F000000;
	cvt.sat.f32.f32 	%f80, %f79;
	fma.rm.f32 	%f81, %f80, %f20, %f19;
	add.f32 	%f82, %f81, 0fCB40007F;
	neg.f32 	%f83, %f82;
	fma.rn.f32 	%f84, %f78, 0f3FB8AA3B, %f83;
	fma.rn.f32 	%f85, %f78, 0f32A57060, %f84;
	mov.b32 	%r27, %f81;
	shl.b32 	%r28, %r27, 23;
	mov.b32 	%f86, %r28;
	ex2.approx.ftz.f32 	%f87, %f85;
	mul.f32 	%f88, %f87, %f86;
	mul.f32 	%f89, %f76, %f88;
	ld.global.f32 	%f90, [%rd16+8];
	ld.global.f32 	%f91, [%rd11];
	sub.f32 	%f92, %f90, %f91;
	mov.f32 	%f93, 0fBF800000;
	div.rn.f32 	%f94, %f93, %f11;
	fma.rn.f32 	%f95, %f94, 0f3BBB989D, 0f3F000000;
	cvt.sat.f32.f32 	%f96, %f95;
	fma.rm.f32 	%f97, %f96, %f20, %f19;
	add.f32 	%f98, %f97, 0fCB40007F;
	neg.f32 	%f99, %f98;
	fma.rn.f32 	%f100, %f94, 0f3FB8AA3B, %f99;
	fma.rn.f32 	%f101, %f94, 0f32A57060, %f100;
	mov.b32 	%r29, %f97;
	shl.b32 	%r30, %r29, 23;
	mov.b32 	%f102, %r30;
	ex2.approx.ftz.f32 	%f103, %f101;
	mul.f32 	%f104, %f103, %f102;
	mul.f32 	%f105, %f92, %f104;
	ld.global.f32 	%f106, [%rd16+12];
	ld.global.f32 	%f107, [%rd11+4];
	sub.f32 	%f108, %f106, %f107;
	mul.f32 	%f109, %f108, %f88;
	ld.global.f32 	%f110, [%rd16+16];
	ld.global.f32 	%f111, [%rd11+8];
	sub.f32 	%f112, %f110, %f111;
	mul.f32 	%f113, %f112, %f44;
	add.s32 	%r31, %r26, %r13;
	add.s64 	%rd17, %rd10, %rd9;
	ld.global.f32 	%f114, [%rd17];
	add.s64 	%rd18, %rd11, %rd9;
	ld.global.f32 	%f115, [%rd18+-8];
	sub.f32 	%f116, %f114, %f115;
	mul.f32 	%f117, %f116, %f60;
	cvt.s64.s32 	%rd19, %r31;
	add.s64 	%rd20, %rd13, %rd19;
	shl.b64 	%rd21, %rd20, 2;
	add.s64 	%rd22, %rd21, %rd4;
	ld.global.f32 	%f118, [%rd22+4];
	ld.global.f32 	%f119, [%rd18+-4];
	sub.f32 	%f120, %f118, %f119;
	mul.f32 	%f121, %f120, %f104;
	ld.global.f32 	%f122, [%rd22+8];
	ld.global.f32 	%f1, [%rd18];
	sub.f32 	%f123, %f122, %f1;
	mov.f32 	%f124, 0f00000000;
	div.rn.f32 	%f125, %f124, %f11;
	fma.rn.f32 	%f126, %f125, 0f3BBB989D, 0f3F000000;
	cvt.sat.f32.f32 	%f127, %f126;
	fma.rm.f32 	%f128, %f127, %f20, %f19;
	add.f32 	%f129, %f128, 0fCB40007F;
	neg.f32 	%f130, %f129;
	fma.rn.f32 	%f131, %f125, 0f3FB8AA3B, %f130;
	fma.rn.f32 	%f132, %f125, 0f32A57060, %f131;
	mov.b32 	%r32, %f128;
	shl.b32 	%r33, %r32, 23;
	mov.b32 	%f133, %r33;
	ex2.approx.ftz.f32 	%f134, %f132;
	mul.f32 	%f135, %f134, %f133;
	mul.f32 	%f136, %f123, %f135;
	ld.global.f32 	%f137, [%rd22+12];
	ld.global.f32 	%f138, [%rd18+4];
	sub.f32 	%f139, %f137, %f138;
	mul.f32 	%f140, %f139, %f104;
	ld.global.f32 	%f141, [%rd22+16];
	ld.global.f32 	%f142, [%rd18+8];
	sub.f32 	%f143, %f141, %f142;
	mul.f32 	%f144, %f143, %f60;
	add.s32 	%r34, %r31, %r13;
	add.s64 	%rd23, %rd17, %rd9;
	ld.global.f32 	%f145, [%rd23];
	add.s64 	%rd24, %rd18, %rd9;
	ld.global.f32 	%f146, [%rd24+-8];
	sub.f32 	%f147, %f145, %f146;
	mul.f32 	%f148, %f147, %f44;
	cvt.s64.s32 	%rd25, %r34;
	add.s64 	%rd26, %rd13, %rd25;
	shl.b64 	%rd27, %rd26, 2;
	add.s64 	%rd28, %rd27, %rd4;
	ld.global.f32 	%f149, [%rd28+4];
	ld.global.f32 	%f150, [%rd24+-4];
	sub.f32 	%f151, %f149, %f150;
	mul.f32 	%f152, %f151, %f88;
	ld.global.f32 	%f153, [%rd28+8];
	ld.global.f32 	%f154, [%rd24];
	sub.f32 	%f155, %f153, %f154;
	mul.f32 	%f156, %f155, %f104;
	ld.global.f32 	%f157, [%rd28+12];
	ld.global.f32 	%f158, [%rd24+4];
	sub.f32 	%f159, %f157, %f158;
	mul.f32 	%f160, %f159, %f88;
	abs.f32 	%f161, %f29;
	abs.f32 	%f162, %f45;
	max.f32 	%f163, %f162, %f161;
	abs.f32 	%f164, %f61;
	max.f32 	%f165, %f164, %f163;
	abs.f32 	%f166, %f65;
	max.f32 	%f167, %f166, %f165;
	abs.f32 	%f168, %f69;
	max.f32 	%f169, %f168, %f167;
	abs.f32 	%f170, %f171;
	max.f32 	%f172, %f170, %f169;
	abs.f32 	%f173, %f73;
	max.f32 	%f174, %f173, %f172;
	abs.f32 	%f175, %f89;
	max.f32 	%f176, %f175, %f174;
	abs.f32 	%f177, %f105;
	max.f32 	%f178, %f177, %f176;
	abs.f32 	%f179, %f109;
	max.f32 	%f180, %f179, %f178;
	abs.f32 	%f181, %f113;
	max.f32 	%f182, %f181, %f180;
	max.f32 	%f183, %f170, %f182;
	abs.f32 	%f184, %f117;
	max.f32 	%f185, %f184, %f183;
	abs.f32 	%f186, %f121;
	max.f32 	%f187, %f186, %f185;
	abs.f32 	%f188, %f136;
	max.f32 	%f189, %f188, %f187;
	abs.f32 	%f190, %f140;
	max.f32 	%f191, %f190, %f189;
	abs.f32 	%f192, %f144;
	max.f32 	%f193, %f192, %f191;
	max.f32 	%f194, %f170, %f193;
	abs.f32 	%f195, %f148;
	max.f32 	%f196, %f195, %f194;
	abs.f32 	%f197, %f152;
	max.f32 	%f198, %f197, %f196;
	abs.f32 	%f199, %f156;
	max.f32 	%f200, %f199, %f198;
	abs.f32 	%f201, %f160;
	max.f32 	%f202, %f201, %f200;
	mov.b32 	%r35, %f202;
	and.b32  	%r36, %r35, -33554432;
	xor.b32  	%r37, %r36, 2122317824;
	mov.b32 	%f204, %r37;
	mul.f32 	%f205, %f202, %f204;
	mul.f32 	%f207, %f161, %f204;
	setp.eq.f32 	%p1, %f207, %f205;
	setp.neu.f32 	%p2, %f207, %f205;
	fma.rn.f32 	%f209, %f207, %f207, 0f00000000;
	selp.f32 	%f210, %f209, 0f00000000, %p2;
	selp.u32 	%r38, 1, 0, %p2;
	mul.f32 	%f211, %f162, %f204;
	setp.neu.f32 	%p3, %f211, %f205;
	or.pred  	%p4, %p3, %p1;
	fma.rn.f32 	%f213, %f211, %f211, %f210;
	selp.f32 	%f214, %f213, %f210, %p4;
	selp.u32 	%r39, 1, 0, %p4;
	add.s32 	%r40, %r38, %r39;
	mul.f32 	%f215, %f164, %f204;
	setp.neu.f32 	%p5, %f215, %f205;
	setp.ne.s32 	%p6, %r40, 2;
	or.pred  	%p7, %p5, %p6;
	fma.rn.f32 	%f217, %f215, %f215, %f214;
	selp.f32 	%f218, %f217, %f214, %p7;
	selp.u32 	%r41, 1, 0, %p7;
	add.s32 	%r42, %r40, %r41;
	mul.f32 	%f219, %f166, %f204;
	setp.neu.f32 	%p8, %f219, %f205;
	setp.ne.s32 	%p9, %r42, 3;
	or.pred  	%p10, %p8, %p9;
	fma.rn.f32 	%f221, %f219, %f219, %f218;
	selp.f32 	%f222, %f221, %f218, %p10;
	selp.u32 	%r43, 1, 0, %p10;
	add.s32 	%r44, %r42, %r43;
	mul.f32 	%f223, %f168, %f204;
	setp.neu.f32 	%p11, %f223, %f205;
	setp.ne.s32 	%p12, %r44, 4;
	or.pred  	%p13, %p11, %p12;
	fma.rn.f32 	%f225, %f223, %f223, %f222;
	selp.f32 	%f226, %f225, %f222, %p13;
	selp.u32 	%r45, 1, 0, %p13;
	add.s32 	%r46, %r44, %r45;
	mul.f32 	%f227, %f170, %f204;
	setp.neu.f32 	%p14, %f227, %f205;
	setp.ne.s32 	%p15, %r46, 5;
	or.pred  	%p16, %p14, %p15;
	fma.rn.f32 	%f229, %f227, %f227, %f226;
	selp.f32 	%f230, %f229, %f226, %p16;
	selp.u32 	%r47, 1, 0, %p16;
	add.s32 	%r48, %r46, %r47;
	setp.ne.s32 	%p17, %r48, 6;
	or.pred  	%p18, %p14, %p17;
	fma.rn.f32 	%f231, %f227, %f227, %f230;
	selp.f32 	%f232, %f231, %f230, %p18;
	selp.u32 	%r49, 1, 0, %p18;
	add.s32 	%r50, %r48, %r49;
	mul.f32 	%f233, %f173, %f204;
	setp.neu.f32 	%p19, %f233, %f205;
	setp.ne.s32 	%p20, %r50, 7;
	or.pred  	%p21, %p19, %p20;
	fma.rn.f32 	%f235, %f233, %f233, %f232;
	selp.f32 	%f236, %f235, %f232, %p21;
	selp.u32 	%r51, 1, 0, %p21;
	add.s32 	%r52, %r50, %r51;
	mul.f32 	%f237, %f175, %f204;
	setp.neu.f32 	%p22, %f237, %f205;
	setp.ne.s32 	%p23, %r52, 8;
	or.pred  	%p24, %p22, %p23;
	fma.rn.f32 	%f239, %f237, %f237, %f236;
	selp.f32 	%f240, %f239, %f236, %p24;
	selp.u32 	%r53, 1, 0, %p24;
	add.s32 	%r54, %r52, %r53;
	mul.f32 	%f241, %f177, %f204;
	setp.neu.f32 	%p25, %f241, %f205;
	setp.ne.s32 	%p26, %r54, 9;
	or.pred  	%p27, %p25, %p26;
	fma.rn.f32 	%f243, %f241, %f241, %f240;
	selp.f32 	%f244, %f243, %f240, %p27;
	selp.u32 	%r55, 1, 0, %p27;
	add.s32 	%r56, %r54, %r55;
	mul.f32 	%f245, %f179, %f204;
	setp.neu.f32 	%p28, %f245, %f205;
	setp.ne.s32 	%p29, %r56, 10;
	or.pred  	%p30, %p28, %p29;
	fma.rn.f32 	%f247, %f245, %f245, %f244;
	selp.f32 	%f248, %f247, %f244, %p30;
	selp.u32 	%r57, 1, 0, %p30;
	add.s32 	%r58, %r56, %r57;
	mul.f32 	%f249, %f181, %f204;
	setp.neu.f32 	%p31, %f249, %f205;
	setp.ne.s32 	%p32, %r58, 11;
	or.pred  	%p33, %p31, %p32;
	fma.rn.f32 	%f251, %f249, %f249, %f248;
	selp.f32 	%f252, %f251, %f248, %p33;
	selp.u32 	%r59, 1, 0, %p33;
	add.s32 	%r60, %r58, %r59;
	setp.ne.s32 	%p34, %r60, 12;
	or.pred  	%p35, %p14, %p34;
	fma.rn.f32 	%f253, %f227, %f227, %f252;
	selp.f32 	%f254, %f253, %f252, %p35;
	selp.u32 	%r61, 1, 0, %p35;
	add.s32 	%r62, %r60, %r61;
	setp.ne.s32 	%p36, %r62, 13;
	or.pred  	%p37, %p14, %p36;
	fma.rn.f32 	%f255, %f227, %f227, %f254;
	selp.f32 	%f256, %f255, %f254, %p37;
	selp.u32 	%r63, 1, 0, %p37;
	add.s32 	%r64, %r62, %r63;
	mul.f32 	%f257, %f184, %f204;
	setp.neu.f32 	%p38, %f257, %f205;
	setp.ne.s32 	%p39, %r64, 14;
	or.pred  	%p40, %p38, %p39;
	fma.rn.f32 	%f259, %f257, %f257, %f256;
	selp.f32 	%f260, %f259, %f256, %p40;
	selp.u32 	%r65, 1, 0, %p40;
	add.s32 	%r66, %r64, %r65;
	mul.f32 	%f261, %f186, %f204;
	setp.neu.f32 	%p41, %f261, %f205;
	setp.ne.s32 	%p42, %r66, 15;
	or.pred  	%p43, %p41, %p42;
	fma.rn.f32 	%f263, %f261, %f261, %f260;
	selp.f32 	%f264, %f263, %f260, %p43;
	selp.u32 	%r67, 1, 0, %p43;
	add.s32 	%r68, %r66, %r67;
	mul.f32 	%f265, %f188, %f204;
	setp.neu.f32 	%p44, %f265, %f205;
	setp.ne.s32 	%p45, %r68, 16;
	or.pred  	%p46, %p44, %p45;
	fma.rn.f32 	%f267, %f265, %f265, %f264;
	selp.f32 	%f268, %f267, %f264, %p46;
	selp.u32 	%r69, 1, 0, %p46;
	add.s32 	%r70, %r68, %r69;
	mul.f32 	%f269, %f190, %f204;
	setp.neu.f32 	%p47, %f269, %f205;
	setp.ne.s32 	%p48, %r70, 17;
	or.pred  	%p49, %p47, %p48;
	fma.rn.f32 	%f271, %f269, %f269, %f268;
	selp.f32 	%f272, %f271, %f268, %p49;
	selp.u32 	%r71, 1, 0, %p49;
	add.s32 	%r72, %r70, %r71;
	mul.f32 	%f273, %f192, %f204;
	setp.neu.f32 	%p50, %f273, %f205;
	setp.ne.s32 	%p51, %r72, 18;
	or.pred  	%p52, %p50, %p51;
	fma.rn.f32 	%f275, %f273, %f273, %f272;
	selp.f32 	%f276, %f275, %f272, %p52;
	selp.u32 	%r73, 1, 0, %p52;
	add.s32 	%r74, %r72, %r73;
	setp.ne.s32 	%p53, %r74, 19;
	or.pred  	%p54, %p14, %p53;
	fma.rn.f32 	%f277, %f227, %f227, %f276;
	selp.f32 	%f278, %f277, %f276, %p54;
	selp.u32 	%r75, 1, 0, %p54;
	add.s32 	%r76, %r74, %r75;
	setp.ne.s32 	%p55, %r76, 20;
	or.pred  	%p56, %p14, %p55;
	fma.rn.f32 	%f279, %f227, %f227, %f278;
	selp.f32 	%f280, %f279, %f278, %p56;
	selp.u32 	%r77, 1, 0, %p56;
	add.s32 	%r78, %r76, %r77;
	mul.f32 	%f281, %f195, %f204;
	setp.neu.f32 	%p57, %f281, %f205;
	setp.ne.s32 	%p58, %r78, 21;
	or.pred  	%p59, %p57, %p58;
	fma.rn.f32 	%f283, %f281, %f281, %f280;
	selp.f32 	%f284, %f283, %f280, %p59;
	selp.u32 	%r79, 1, 0, %p59;
	add.s32 	%r80, %r78, %r79;
	mul.f32 	%f285, %f197, %f204;
	setp.neu.f32 	%p60, %f285, %f205;
	setp.ne.s32 	%p61, %r80, 22;
	or.pred  	%p62, %p60, %p61;
	fma.rn.f32 	%f287, %f285, %f285, %f284;
	selp.f32 	%f288, %f287, %f284, %p62;
	selp.u32 	%r81, 1, 0, %p62;
	add.s32 	%r82, %r80, %r81;
	mul.f32 	%f289, %f199, %f204;
	setp.neu.f32 	%p63, %f289, %f205;
	setp.ne.s32 	%p64, %r82, 23;
	or.pred  	%p65, %p63, %p64;
	fma.rn.f32 	%f291, %f289, %f289, %f288;
	selp.f32 	%f292, %f291, %f288, %p65;
	selp.u32 	%r83, 1, 0, %p65;
	add.s32 	%r84, %r82, %r83;
	mul.f32 	%f293, %f201, %f204;
	setp.neu.f32 	%p66, %f293, %f205;
	setp.ne.s32 	%p67, %r84, 24;
	fma.rn.f32 	%f294, %f293, %f293, %f292;
	selp.f32 	%f295, %f294, %f292, %p67;
	selp.f32 	%f296, %f294, %f295, %p66;
	fma.rn.f32 	%f297, %f205, %f205, %f296;
	sqrt.rn.f32 	%f298, %f297;
	or.b32  	%r85, %r36, 8388608;
	mov.b32 	%f299, %r85;
	mul.f32 	%f300, %f298, %f299;
	setp.eq.f32 	%p68, %f296, 0f00000000;
	setp.eq.f32 	%p69, %f202, 0f7F800000;
	selp.f32 	%f301, %f202, %f300, %p69;
	selp.f32 	%f2, %f202, %f301, %p68;
	abs.f32 	%f3, %f2;
	setp.eq.f32 	%p70, %f2, 0f3F800000;
	mov.f32 	%f423, 0f3F800000;
	@%p70 bra 	$L__BB1_5;
	setp.num.f32 	%p71, %f3, %f3;
	@%p71 bra 	$L__BB1_3;
	mov.f32 	%f357, 0f40000000;
	add.rn.f32 	%f423, %f2, %f357;
	bra.uni 	$L__BB1_5;
$L__BB1_3:
	setp.lt.f32 	%p72, %f3, 0f00800000;
	mul.f32 	%f302, %f3, 0f4B800000;
	selp.f32 	%f303, %f302, %f3, %p72;
	mov.b32 	%r86, %f303;
	add.s32 	%r87, %r86, -1060439283;
	and.b32  	%r88, %r87, -8388608;
	sub.s32 	%r89, %r86, %r88;
	mov.b32 	%f304, %r89;
	cvt.rn.f32.s32 	%f305, %r88;
	selp.f32 	%f306, 0fC1C00000, 0f00000000, %p72;
	fma.rn.f32 	%f307, %f305, 0f34000000, %f306;
	add.f32 	%f308, %f304, 0fBF800000;
	add.f32 	%f309, %f304, 0f3F800000;
	rcp.approx.ftz.f32 	%f310, %f309;
	add.f32 	%f311, %f308, %f308;
	mul.f32 	%f312, %f311, %f310;
	mul.f32 	%f313, %f312, %f312;
	neg.f32 	%f314, %f312;
	sub.f32 	%f315, %f308, %f312;
	add.f32 	%f316, %f315, %f315;
	fma.rn.f32 	%f317, %f314, %f308, %f316;
	mul.rn.f32 	%f318, %f310, %f317;
	fma.rn.f32 	%f319, %f313, 0f3A2C32E4, 0f3B52E7DB;
	fma.rn.f32 	%f320, %f319, %f313, 0f3C93BB73;
	fma.rn.f32 	%f321, %f320, %f313, 0f3DF6384F;
	mul.rn.f32 	%f322, %f321, %f313;
	fma.rn.f32 	%f323, %f312, 0f3FB8AA3B, %f307;
	mul.f32 	%f324, %f322, 0f40400000;
	sub.f32 	%f325, %f307, %f323;
	fma.rn.f32 	%f326, %f312, 0f3FB8AA3B, %f325;
	fma.rn.f32 	%f327, %f318, 0f3FB8AA3B, %f326;
	fma.rn.f32 	%f328, %f312, 0f32A55E34, %f327;
	fma.rn.f32 	%f329, %f324, %f318, %f328;
	fma.rn.f32 	%f330, %f322, %f312, %f329;
	add.rn.f32 	%f331, %f323, %f330;
	mov.f32 	%f332, 0f40000000;
	mul.rn.f32 	%f333, %f331, %f332;
	cvt.rni.f32.f32 	%f334, %f333;
	sub.f32 	%f335, %f333, %f334;
	neg.f32 	%f336, %f333;
	fma.rn.f32 	%f337, %f331, 0f40000000, %f336;
	neg.f32 	%f338, %f323;
	add.rn.f32 	%f339, %f331, %f338;
	neg.f32 	%f340, %f339;
	add.rn.f32 	%f341, %f330, %f340;
	fma.rn.f32 	%f342, %f341, 0f40000000, %f337;
	add.f32 	%f343, %f335, %f342;
	setp.gt.f32 	%p73, %f334, 0f00000000;
	selp.b32 	%r90, 0, -2097152000, %p73;
	setp.neu.f32 	%p74, %f2, 0f00000000;
	setp.neu.f32 	%p75, %f3, 0f7F800000;
	setp.lt.f32 	%p76, %f333, 0f00000000;
	selp.f32 	%f344, 0f00000000, 0f7F800000, %p76;
	abs.f32 	%f345, %f333;
	setp.gt.f32 	%p77, %f345, 0f43180000;
	cvt.rzi.s32.f32 	%r91, %f334;
	shl.b32 	%r92, %r91, 23;
	sub.s32 	%r93, %r92, %r90;
	mov.b32 	%f346, %r93;
	add.s32 	%r94, %r90, 2130706432;
	mov.b32 	%f347, %r94;
	fma.rn.f32 	%f348, %f343, 0f391FCB8E, 0f3AAF85ED;
	fma.rn.f32 	%f349, %f348, %f343, 0f3C1D9856;
	fma.rn.f32 	%f350, %f349, %f343, 0f3D6357BB;
	fma.rn.f32 	%f351, %f350, %f343, 0f3E75FDEC;
	fma.rn.f32 	%f352, %f351, %f343, 0f3F317218;
	fma.rn.f32 	%f353, %f352, %f343, 0f3F800000;
	mul.f32 	%f354, %f353, %f347;
	mul.f32 	%f355, %f354, %f346;
	selp.f32 	%f423, %f344, %f355, %p77;
	and.pred  	%p78, %p74, %p75;
	@%p78 bra 	$L__BB1_5;
	add.f32 	%f356, %f2, %f2;
	mov.b32 	%r95, %f356;
	and.b32  	%r96, %r95, 2147483647;
	mov.b32 	%f423, %r96;
$L__BB1_5:
	ld.param.f32 	%f422, [_Z18calc_partial_sums5PKfPfS1_ffii_param_4];
	neg.f32 	%f358, %f423;
	add.f32 	%f359, %f422, %f422;
	div.rn.f32 	%f360, %f358, %f359;
	fma.rn.f32 	%f361, %f360, 0f3BBB989D, 0f3F000000;
	cvt.sat.f32.f32 	%f362, %f361;
	mov.f32 	%f363, 0f4B400001;
	mov.f32 	%f364, 0f437C0000;
	fma.rm.f32 	%f365, %f362, %f364, %f363;
	add.f32 	%f366, %f365, 0fCB40007F;
	neg.f32 	%f367, %f366;
	fma.rn.f32 	%f368, %f360, 0f3FB8AA3B, %f367;
	fma.rn.f32 	%f369, %f360, 0f32A57060, %f368;
	mov.b32 	%r97, %f365;
	shl.b32 	%r98, %r97, 23;
	mov.b32 	%f370, %r98;
	ex2.approx.ftz.f32 	%f371, %f369;
	mul.f32 	%f372, %f371, %f370;
	shl.b32 	%r99, %r4, 2;
	mov.u32 	%r100, _ZZ18calc_partial_sums5PKfPfS1_ffiiE1Z;
	add.s32 	%r5, %r100, %r99;
	st.shared.f32 	[%r5], %f372;
	mul.f32 	%f373, %f1, %f372;
	mov.u32 	%r101, _ZZ18calc_partial_sums5PKfPfS1_ffiiE4my_w;
	add.s32 	%r6, %r101, %r99;
	st.shared.f32 	[%r6], %f373;
	bar.sync 	0;
	setp.gt.u32 	%p79, %r4, 127;
	@%p79 bra 	$L__BB1_7;
	ld.shared.f32 	%f374, [%r5+512];
	ld.shared.f32 	%f375, [%r5];
	add.f32 	%f376, %f374, %f375;
	st.shared.f32 	[%r5], %f376;
	ld.shared.f32 	%f377, [%r6+512];
	ld.shared.f32 	%f378, [%r6];
	add.f32 	%f379, %f377, %f378;
	st.shared.f32 	[%r6], %f379;
$L__BB1_7:
	bar.sync 	0;
	setp.gt.u32 	%p80, %r4, 63;
	@%p80 bra 	$L__BB1_9;
	ld.shared.f32 	%f380, [%r5+256];
	ld.shared.f32 	%f381, [%r5];
	add.f32 	%f382, %f380, %f381;
	st.shared.f32 	[%r5], %f382;
	ld.shared.f32 	%f383, [%r6+256];
	ld.shared.f32 	%f384, [%r6];
	add.f32 	%f385, %f383, %f384;
	st.shared.f32 	[%r6], %f385;
$L__BB1_9:
	bar.sync 	0;
	setp.gt.u32 	%p81, %r4, 31;
	@%p81 bra 	$L__BB1_11;
	ld.shared.f32 	%f386, [%r5+128];
	ld.shared.f32 	%f387, [%r5];
	add.f32 	%f388, %f386, %f387;
	st.shared.f32 	[%r5], %f388;
	ld.shared.f32 	%f389, [%r6+128];
	ld.shared.f32 	%f390, [%r6];
	add.f32 	%f391, %f389, %f390;
	st.shared.f32 	[%r6], %f391;
$L__BB1_11:
	bar.sync 	0;
	setp.gt.u32 	%p82, %r4, 15;
	@%p82 bra 	$L__BB1_13;
	ld.shared.f32 	%f392, [%r5+64];
	ld.shared.f32 	%f393, [%r5];
	add.f32 	%f394, %f392, %f393;
	st.shared.f32 	[%r5], %f394;
	ld.shared.f32 	%f395, [%r6+64];
	ld.shared.f32 	%f396, [%r6];
	add.f32 	%f397, %f395, %f396;
	st.shared.f32 	[%r6], %f397;
$L__BB1_13:
	bar.sync 	0;
	setp.gt.u32 	%p83, %r4, 7;
	@%p83 bra 	$L__BB1_15;
	ld.shared.f32 	%f398, [%r5+32];
	ld.shared.f32 	%f399, [%r5];
	add.f32 	%f400, %f398, %f399;
	st.shared.f32 	[%r5], %f400;
	ld.shared.f32 	%f401, [%r6+32];
	ld.shared.f32 	%f402, [%r6];
	add.f32 	%f403, %f401, %f402;
	st.shared.f32 	[%r6], %f403;
$L__BB1_15:
	bar.sync 	0;
	setp.gt.u32 	%p84, %r4, 3;
	@%p84 bra 	$L__BB1_17;
	ld.shared.f32 	%f404, [%r5+16];
	ld.shared.f32 	%f405, [%r5];
	add.f32 	%f406, %f404, %f405;
	st.shared.f32 	[%r5], %f406;
	ld.shared.f32 	%f407, [%r6+16];
	ld.shared.f32 	%f408, [%r6];
	add.f32 	%f409, %f407, %f408;
	st.shared.f32 	[%r6], %f409;
$L__BB1_17:
	bar.sync 	0;
	setp.gt.u32 	%p85, %r4, 1;
	@%p85 bra 	$L__BB1_19;
	ld.shared.f32 	%f410, [%r5+8];
	ld.shared.f32 	%f411, [%r5];
	add.f32 	%f412, %f410, %f411;
	st.shared.f32 	[%r5], %f412;
	ld.shared.f32 	%f413, [%r6+8];
	ld.shared.f32 	%f414, [%r6];
	add.f32 	%f415, %f413, %f414;
	st.shared.f32 	[%r6], %f415;
$L__BB1_19:
	bar.sync 	0;
	setp.ne.s32 	%p86, %r4, 0;
	@%p86 bra 	$L__BB1_21;
	ld.param.u64 	%rd35, [_Z18calc_partial_sums5PKfPfS1_ffii_param_2];
	ld.param.u64 	%rd34, [_Z18calc_partial_sums5PKfPfS1_ffii_param_1];
	ld.shared.f32 	%f416, [_ZZ18calc_partial_sums5PKfPfS1_ffiiE1Z];
	ld.shared.f32 	%f417, [_ZZ18calc_partial_sums5PKfPfS1_ffiiE1Z+4];
	add.f32 	%f418, %f416, %f417;
	mov.u32 	%r102, %nctaid.x;
	mov.u32 	%r103, %nctaid.y;
	mad.lo.s32 	%r104, %r3, %r103, %r2;
	mad.lo.s32 	%r105, %r104, %r102, %r1;
	cvta.to.global.u64 	%rd29, %rd35;
	mul.wide.u32 	%rd30, %r105, 4;
	add.s64 	%rd31, %rd29, %rd30;
	st.global.f32 	[%rd31], %f418;
	ld.shared.f32 	%f419, [_ZZ18calc_partial_sums5PKfPfS1_ffiiE4my_w];
	ld.shared.f32 	%f420, [_ZZ18calc_partial_sums5PKfPfS1_ffiiE4my_w+4];
	add.f32 	%f421, %f419, %f420;
	cvta.to.global.u64 	%rd32, %rd34;
	add.s64 	%rd33, %rd32, %rd30;
	st.global.f32 	[%rd33], %f421;
$L__BB1_21:
	ret;

}
	// .globl	_Z18calc_partial_sums3PKfPfS1_ffii
.visible .entry _Z18calc_partial_sums3PKfPfS1_ffii(
	.param .u64 .ptr .align 1 _Z18calc_partial_sums3PKfPfS1_ffii_param_0,
	.param .u64 .ptr .align 1 _Z18calc_partial_sums3PKfPfS1_ffii_param_1,
	.param .u64 .ptr .align 1 _Z18calc_partial_sums3PKfPfS1_ffii_param_2,
	.param .f32 _Z18calc_partial_sums3PKfPfS1_ffii_param_3,
	.param .f32 _Z18calc_partial_sums3PKfPfS1_ffii_param_4,
	.param .u32 _Z18calc_partial_sums3PKfPfS1_ffii_param_5,
	.param .u32 _Z18calc_partial_sums3PKfPfS1_ffii_param_6
)
{
	.reg .pred 	%p<41>;
	.reg .b32 	%r<66>;
	.reg .b32 	%f<241>;
	.reg .b64 	%rd<22>;
	// demoted variable
	.shared .align 4 .b8 _ZZ18calc_partial_sums3PKfPfS1_ffiiE1Z[1024];
	// demoted variable
	.shared .align 4 .b8 _ZZ18calc_partial_sums3PKfPfS1_ffiiE4my_w[1024];
	ld.param.u64 	%rd3, [_Z18calc_partial_sums3PKfPfS1_ffii_param_0];
	ld.param.u64 	%rd1, [_Z18calc_partial_sums3PKfPfS1_ffii_param_1];
	ld.param.u64 	%rd2, [_Z18calc_partial_sums3PKfPfS1_ffii_param_2];
	ld.param.f32 	%f10, [_Z18calc_partial_sums3PKfPfS1_ffii_param_3];
	ld.param.f32 	%f8, [_Z18calc_partial_sums3PKfPfS1_ffii_param_4];
	ld.param.u32 	%r7, [_Z18calc_partial_sums3PKfPfS1_ffii_param_5];
	cvta.to.global.u64 	%rd4, %rd3;
	mov.u32 	%r8, %ntid.x;
	mov.u32 	%r1, %ctaid.x;
	mov.u32 	%r9, %tid.x;
	mad.lo.s32 	%r10, %r8, %r1, %r9;
	mov.u32 	%r11, %ntid.y;
	mov.u32 	%r2, %ctaid.y;
	mov.u32 	%r12, %tid.y;
	add.s32 	%r13, %r7, 2;
	mad.lo.s32 	%r14, %r11, %r2, %r12;
	mad.lo.s32 	%r15, %r14, %r13, %r10;
	mov.u32 	%r3, %ctaid.z;
	rem.u32 	%r16, %r3, %r13;
	shl.b32 	%r17, %r12, 4;
	add.s32 	%r4, %r17, %r9;
	add.f32 	%f11, %f10, %f10;
	sub.s32 	%r18, %r3, %r16;
	add.s32 	%r19, %r15, 1;
	mul.wide.u32 	%rd5, %r3, 4;
	add.s64 	%rd6, %rd4, %rd5;
	ld.global.f32 	%f12, [%rd6];
	mul.wide.s32 	%rd7, %r19, 4;
	add.s64 	%rd8, %rd4, %rd7;
	ld.global.f32 	%f13, [%rd8+-4];
	sub.f32 	%f14, %f12, %f13;
	mov.f32 	%f15, 0fC0000000;
	div.rn.f32 	%f16, %f15, %f11;
	fma.rn.f32 	%f17, %f16, 0f3BBB989D, 0f3F000000;
	cvt.sat.f32.f32 	%f18, %f17;
	mov.f32 	%f19, 0f4B400001;
	mov.f32 	%f20, 0f437C0000;
	fma.rm.f32 	%f21, %f18, %f20, %f19;
	add.f32 	%f22, %f21, 0fCB40007F;
	neg.f32 	%f23, %f22;
	fma.rn.f32 	%f24, %f16, 0f3FB8AA3B, %f23;
	fma.rn.f32 	%f25, %f16, 0f32A57060, %f24;
	mov.b32 	%r20, %f21;
	shl.b32 	%r21, %r20, 23;
	mov.b32 	%f26, %r21;
	ex2.approx.ftz.f32 	%f27, %f25;
	mul.f32 	%f28, %f27, %f26;
	mul.f32 	%f29, %f14, %f28;
	ld.global.f32 	%f30, [%rd6+4];
	ld.global.f32 	%f31, [%rd8];
	sub.f32 	%f32, %f30, %f31;
	mov.f32 	%f33, 0fBF800000;
	div.rn.f32 	%f34, %f33, %f11;
	fma.rn.f32 	%f35, %f34, 0f3BBB989D, 0f3F000000;
	cvt.sat.f32.f32 	%f36, %f35;
	fma.rm.f32 	%f37, %f36, %f20, %f19;
	add.f32 	%f38, %f37, 0fCB40007F;
	neg.f32 	%f39, %f38;
	fma.rn.f32 	%f40, %f34, 0f3FB8AA3B, %f39;
	fma.rn.f32 	%f41, %f34, 0f32A57060, %f40;
	mov.b32 	%r22, %f37;
	shl.b32 	%r23, %r22, 23;
	mov.b32 	%f42, %r23;
	ex2.approx.ftz.f32 	%f43, %f41;
	mul.f32 	%f44, %f43, %f42;
	mul.f32 	%f45, %f32, %f44;
	ld.global.f32 	%f46, [%rd6+8];
	ld.global.f32 	%f47, [%rd8+4];
	sub.f32 	%f48, %f46, %f47;
	mul.f32 	%f49, %f48, %f28;
	add.s32 	%r24, %r18, %r13;
	mul.wide.s32 	%rd9, %r13, 4;
	add.s64 	%rd10, %rd6, %rd9;
	ld.global.f32 	%f50, [%rd10];
	add.s64 	%rd11, %rd8, %rd9;
	ld.global.f32 	%f51, [%rd11+-4];
	sub.f32 	%f52, %f50, %f51;
	mul.f32 	%f53, %f52, %f44;
	cvt.s64.s32 	%rd12, %r24;
	cvt.u64.u32 	%rd13, %r16;
	add.s64 	%rd14, %rd13, %rd12;
	shl.b64 	%rd15, %rd14, 2;
	add.s64 	%rd16, %rd4, %rd15;
	ld.global.f32 	%f54, [%rd16+4];
	ld.global.f32 	%f1, [%rd11];
	sub.f32 	%f55, %f54, %f1;
	mov.f32 	%f56, 0f00000000;
	div.rn.f32 	%f57, %f56, %f11;
	fma.rn.f32 	%f58, %f57, 0f3BBB989D, 0f3F000000;
	cvt.sat.f32.f32 	%f59, %f58;
	fma.rm.f32 	%f60, %f59, %f20, %f19;
	add.f32 	%f61, %f60, 0fCB40007F;
	neg.f32 	%f62, %f61;
	fma.rn.f32 	%f63, %f57, 0f3FB8AA3B, %f62;
	fma.rn.f32 	%f64, %f57, 0f32A57060, %f63;
	mov.b32 	%r25, %f60;
	shl.b32 	%r26, %r25, 23;
	mov.b32 	%f65, %r26;
	ex2.approx.ftz.f32 	%f66, %f64;
	mul.f32 	%f67, %f66, %f65;
	mul.f32 	%f68, %f55, %f67;
	abs.f32 	%f69, %f29;
	abs.f32 	%f70, %f45;
	max.f32 	%f71, %f70, %f69;
	abs.f32 	%f72, %f49;
	max.f32 	%f73, %f72, %f71;
	abs.f32 	%f74, %f75;
	max.f32 	%f76, %f74, %f73;
	abs.f32 	%f77, %f53;
	max.f32 	%f78, %f77, %f76;
	abs.f32 	%f79, %f68;
	max.f32 	%f80, %f79, %f78;
	mov.b32 	%r27, %f80;
	and.b32  	%r28, %r27, -33554432;
	xor.b32  	%r29, %r28, 2122317824;
	mov.b32 	%f82, %r29;
	mul.f32 	%f83, %f80, %f82;
	mul.f32 	%f85, %f69, %f82;
	setp.eq.f32 	%p1, %f85, %f83;
	setp.neu.f32 	%p2, %f85, %f83;
	fma.rn.f32 	%f87, %f85, %f85, 0f00000000;
	selp.f32 	%f88, %f87, 0f00000000, %p2;
	selp.u32 	%r30, 1, 0, %p2;
	mul.f32 	%f89, %f70, %f82;
	setp.neu.f32 	%p3, %f89, %f83;
	or.pred  	%p4, %p3, %p1;
	fma.rn.f32 	%f91, %f89, %f89, %f88;
	selp.f32 	%f92, %f91, %f88, %p4;
	selp.u32 	%r31, 1, 0, %p4;
	add.s32 	%r32, %r30, %r31;
	mul.f32 	%f93, %f72, %f82;
	setp.neu.f32 	%p5, %f93, %f83;
	setp.ne.s32 	%p6, %r32, 2;
	or.pred  	%p7, %p5, %p6;
	fma.rn.f32 	%f95, %f93, %f93, %f92;
	selp.f32 	%f96, %f95, %f92, %p7;
	selp.u32 	%r33, 1, 0, %p7;
	add.s32 	%r34, %r32, %r33;
	mul.f32 	%f97, %f74, %f82;
	setp.neu.f32 	%p8, %f97, %f83;
	setp.ne.s32 	%p9, %r34, 3;
	or.pred  	%p10, %p8, %p9;
	fma.rn.f32 	%f99, %f97, %f97, %f96;
	selp.f32 	%f100, %f99, %f96, %p10;
	selp.u32 	%r35, 1, 0, %p10;
	add.s32 	%r36, %r34, %r35;
	setp.ne.s32 	%p11, %r36, 4;
	or.pred  	%p12, %p8, %p11;
	fma.rn.f32 	%f101, %f97, %f97, %f100;
	selp.f32 	%f102, %f101, %f100, %p12;
	selp.u32 	%r37, 1, 0, %p12;
	add.s32 	%r38, %r36, %r37;
	setp.ne.s32 	%p13, %r38, 5;
	or.pred  	%p14, %p8, %p13;
	fma.rn.f32 	%f103, %f97, %f97, %f102;
	selp.f32 	%f104, %f103, %f102, %p14;
	selp.u32 	%r39, 1, 0, %p14;
	add.s32 	%r40, %r38, %r39;
	setp.ne.s32 	%p15, %r40, 6;
	or.pred  	%p16, %p8, %p15;
	fma.rn.f32 	%f105, %f97, %f97, %f104;
	selp.f32 	%f106, %f105, %f104, %p16;
	selp.u32 	%r41, 1, 0, %p16;
	add.s32 	%r42, %r40, %r41;
	mul.f32 	%f107, %f77, %f82;
	setp.neu.f32 	%p17, %f107, %f83;
	setp.ne.s32 	%p18, %r42, 7;
	or.pred  	%p19, %p17, %p18;
	fma.rn.f32 	%f109, %f107, %f107, %f106;
	selp.f32 	%f110, %f109, %f106, %p19;
	selp.u32 	%r43, 1, 0, %p19;
	add.s32 	%r44, %r42, %r43;
	mul.f32 	%f111, %f79, %f82;
	setp.neu.f32 	%p20, %f111, %f83;
	setp.ne.s32 	%p21, %r44, 8;
	fma.rn.f32 	%f112, %f111, %f111, %f110;
	selp.f32 	%f113, %f112, %f110, %p21;
	selp.f32 	%f114, %f112, %f113, %p20;
	fma.rn.f32 	%f115, %f83, %f83, %f114;
	sqrt.rn.f32 	%f116, %f115;
	or.b32  	%r45, %r28, 8388608;
	mov.b32 	%f117, %r45;
	mul.f32 	%f118, %f116, %f117;
	setp.eq.f32 	%p22, %f114, 0f00000000;
	setp.eq.f32 	%p23, %f80, 0f7F800000;
	selp.f32 	%f119, %f80, %f118, %p23;
	selp.f32 	%f2, %f80, %f119, %p22;
	abs.f32 	%f3, %f2;
	setp.eq.f32 	%p24, %f2, 0f3F800000;
	mov.f32 	%f240, 0f3F800000;
	@%p24 bra 	$L__BB2_5;
	setp.num.f32 	%p25, %f3, %f3;
	@%p25 bra 	$L__BB2_3;
	mov.f32 	%f175, 0f40000000;
	add.rn.f32 	%f240, %f2, %f175;
	bra.uni 	$L__BB2_5;
$L__BB2_3:
	setp.lt.f32 	%p26, %f3, 0f00800000;
	mul.f32 	%f120, %f3, 0f4B800000;
	selp.f32 	%f121, %f120, %f3, %p26;
	mov.b32 	%r46, %f121;
	add.s32 	%r47, %r46, -1060439283;
	and.b32  	%r48, %r47, -8388608;
	sub.s32 	%r49, %r46, %r48;
	mov.b32 	%f122, %r49;
	cvt.rn.f32.s32 	%f123, %r48;
	selp.f32 	%f124, 0fC1C00000, 0f00000000, %p26;
	fma.rn.f32 	%f125, %f123, 0f34000000, %f124;
	add.f32 	%f126, %f122, 0fBF800000;
	add.f32 	%f127, %f122, 0f3F800000;
	rcp.approx.ftz.f32 	%f128, %f127;
	add.f32 	%f129, %f126, %f126;
	mul.f32 	%f130, %f129, %f128;
	mul.f32 	%f131, %f130, %f130;
	neg.f32 	%f132, %f130;
	sub.f32 	%f133, %f126, %f130;
	add.f32 	%f134, %f133, %f133;
	fma.rn.f32 	%f135, %f132, %f126, %f134;
	mul.rn.f32 	%f136, %f128, %f135;
	fma.rn.f32 	%f137, %f131, 0f3A2C32E4, 0f3B52E7DB;
	fma.rn.f32 	%f138, %f137, %f131, 0f3C93BB73;
	fma.rn.f32 	%f139, %f138, %f131, 0f3DF6384F;
	mul.rn.f32 	%f140, %f139, %f131;
	fma.rn.f32 	%f141, %f130, 0f3FB8AA3B, %f125;
	mul.f32 	%f142, %f140, 0f40400000;
	sub.f32 	%f143, %f125, %f141;
	fma.rn.f32 	%f144, %f130, 0f3FB8AA3B, %f143;
	fma.rn.f32 	%f145, %f136, 0f3FB8AA3B, %f144;
	fma.rn.f32 	%f146, %f130, 0f32A55E34, %f145;
	fma.rn.f32 	%f147, %f142, %f136, %f146;
	fma.rn.f32 	%f148, %f140, %f130, %f147;
	add.rn.f32 	%f149, %f141, %f148;
	mov.f32 	%f150, 0f40000000;
	mul.rn.f32 	%f151, %f149, %f150;
	cvt.rni.f32.f32 	%f152, %f151;
	sub.f32 	%f153, %f151, %f152;
	neg.f32 	%f154, %f151;
	fma.rn.f32 	%f155, %f149, 0f40000000, %f154;
	neg.f32 	%f156, %f141;
	add.rn.f32 	%f157, %f149, %f156;
	neg.f32 	%f158, %f157;
	add.rn.f32 	%f159, %f148, %f158;
	fma.rn.f32 	%f160, %f159, 0f40000000, %f155;
	add.f32 	%f161, %f153, %f160;
	setp.gt.f32 	%p27, %f152, 0f00000000;
	selp.b32 	%r50, 0, -2097152000, %p27;
	setp.neu.f32 	%p28, %f2, 0f00000000;
	setp.neu.f32 	%p29, %f3, 0f7F800000;
	setp.lt.f32 	%p30, %f151, 0f00000000;
	selp.f32 	%f162, 0f00000000, 0f7F800000, %p30;
	abs.f32 	%f163, %f151;
	setp.gt.f32 	%p31, %f163, 0f43180000;
	cvt.rzi.s32.f32 	%r51, %f152;
	shl.b32 	%r52, %r51, 23;
	sub.s32 	%r53, %r52, %r50;
	mov.b32 	%f164, %r53;
	add.s32 	%r54, %r50, 2130706432;
	mov.b32 	%f165, %r54;
	fma.rn.f32 	%f166, %f161, 0f391FCB8E, 0f3AAF85ED;
	fma.rn.f32 	%f167, %f166, %f161, 0f3C1D9856;
	fma.rn.f32 	%f168, %f167, %f161, 0f3D6357BB;
	fma.rn.f32 	%f169, %f168, %f161, 0f3E75FDEC;
	fma.rn.f32 	%f170, %f169, %f161, 0f3F317218;
	fma.rn.f32 	%f171, %f170, %f161, 0f3F800000;
	mul.f32 	%f172, %f171, %f165;
	mul.f32 	%f173, %f172, %f164;
	selp.f32 	%f240, %f162, %f173, %p31;
	and.pred  	%p32, %p28, %p29;
	@%p32 bra 	$L__BB2_5;
	add.f32 	%f174, %f2, %f2;
	mov.b32 	%r55, %f174;
	and.b32  	%r56, %r55, 2147483647;
	mov.b32 	%f240, %r56;
$L__BB2_5:
	neg.f32 	%f176, %f240;
	add.f32 	%f177, %f8, %f8;
	div.rn.f32 	%f178, %f176, %f177;
	fma.rn.f32 	%f179, %f178, 0f3BBB989D, 0f3F000000;
	cvt.sat.f32.f32 	%f180, %f179;
	mov.f32 	%f181, 0f4B400001;
	mov.f32 	%f182, 0f437C0000;
	fma.rm.f32 	%f183, %f180, %f182, %f181;
	add.f32 	%f184, %f183, 0fCB40007F;
	neg.f32 	%f185, %f184;
	fma.rn.f32 	%f186, %f178, 0f3FB8AA3B, %f185;
	fma.rn.f32 	%f187, %f178, 0f32A57060, %f186;
	mov.b32 	%r57, %f183;
	shl.b32 	%r58, %r57, 23;
	mov.b32 	%f188, %r58;
	ex2.approx.ftz.f32 	%f189, %f187;
	mul.f32 	%f190, %f189, %f188;
	shl.b32 	%r59, %r4, 2;
	mov.u32 	%r60, _ZZ18calc_partial_sums3PKfPfS1_ffiiE1Z;
	add.s32 	%r5, %r60, %r59;
	st.shared.f32 	[%r5], %f190;
	mul.f32 	%f191, %f1, %f190;
	mov.u32 	%r61, _ZZ18calc_partial_sums3PKfPfS1_ffiiE4my_w;
	add.s32 	%r6, %r61, %r59;
	st.shared.f32 	[%r6], %f191;
	bar.sync 	0;
	setp.gt.u32 	%p33, %r4, 127;
	@%p33 bra 	$L__BB2_7;
	ld.shared.f32 	%f192, [%r5+512];
	ld.shared.f32 	%f193, [%r5];
	add.f32 	%f194, %f192, %f193;
	st.shared.f32 	[%r5], %f194;
	ld.shared.f32 	%f195, [%r6+512];
	ld.shared.f32 	%f196, [%r6];
	add.f32 	%f197, %f195, %f196;
	st.shared.f32 	[%r6], %f197;
$L__BB2_7:
	bar.sync 	0;
	setp.gt.u32 	%p34, %r4, 63;
	@%p34 bra 	$L__BB2_9;
	ld.shared.f32 	%f198, [%r5+256];
	ld.shared.f32 	%f199, [%r5];
	add.f32 	%f200, %f198, %f199;
	st.shared.f32 	[%r5], %f200;
	ld.shared.f32 	%f201, [%r6+256];
	ld.shared.f32 	%f202, [%r6];
	add.f32 	%f203, %f201, %f202;
	st.shared.f32 	[%r6], %f203;
$L__BB2_9:
	bar.sync 	0;
	setp.gt.u32 	%p35, %r4, 31;
	@%p35 bra 	$L__BB2_11;
	ld.shared.f32 	%f204, [%r5+128];
	ld.shared.f32 	%f205, [%r5];
	add.f32 	%f206, %f204, %f205;
	st.shared.f32 	[%r5], %f206;
	ld.shared.f32 	%f207, [%r6+128];
	ld.shared.f32 	%f208, [%r6];
	add.f32 	%f209, %f207, %f208;
	st.shared.f32 	[%r6], %f209;
$L__BB2_11:
	bar.sync 	0;
	setp.gt.u32 	%p36, %r4, 15;
	@%p36 bra 	$L__BB2_13;
	ld.shared.f32 	%f210, [%r5+64];
	ld.shared.f32 	%f211, [%r5];
	add.f32 	%f212, %f210, %f211;
	st.shared.f32 	[%r5], %f212;
	ld.shared.f32 	%f213, [%r6+64];
	ld.shared.f32 	%f214, [%r6];
	add.f32 	%f215, %f213, %f214;
	st.shared.f32 	[%r6], %f215;
$L__BB2_13:
	bar.sync 	0;
	setp.gt.u32 	%p37, %r4, 7;
	@%p37 bra 	$L__BB2_15;
	ld.shared.f32 	%f216, [%r5+32];
	ld.shared.f32 	%f217, [%r5];
	add.f32 	%f218, %f216, %f217;
	st.shared.f32 	[%r5], %f218;
	ld.shared.f32 	%f219, [%r6+32];
	ld.shared.f32 	%f220, [%r6];
	add.f32 	%f221, %f219, %f220;
	st.shared.f32 	[%r6], %f221;
$L__BB2_15:
	bar.sync 	0;
	setp.gt.u32 	%p38, %r4, 3;
	@%p38 bra 	$L__BB2_17;
	ld.shared.f32 	%f222, [%r5+16];
	ld.shared.f32 	%f223, [%r5];
	add.f32 	%f224, %f222, %f223;
	st.shared.f32 	[%r5], %f224;
	ld.shared.f32 	%f225, [%r6+16];
	ld.shared.f32 	%f226, [%r6];
	add.f32 	%f227, %f225, %f226;
	st.shared.f32 	[%r6], %f227;
$L__BB2_17:
	bar.sync 	0;
	setp.gt.u32 	%p39, %r4, 1;
	@%p39 bra 	$L__BB2_19;
	ld.shared.f32 	%f228, [%r5+8];
	ld.shared.f32 	%f229, [%r5];
	add.f32 	%f230, %f228, %f229;
	st.shared.f32 	[%r5], %f230;
	ld.shared.f32 	%f231, [%r6+8];
	ld.shared.f32 	%f232, [%r6];
	add.f32 	%f233, %f231, %f232;
	st.shared.f32 	[%r6], %f233;
$L__BB2_19:
	bar.sync 	0;
	setp.ne.s32 	%p40, %r4, 0;
	@%p40 bra 	$L__BB2_21;
	ld.shared.f32 	%f234, [_ZZ18calc_partial_sums3PKfPfS1_ffiiE1Z];
	ld.shared.f32 	%f235, [_ZZ18calc_partial_sums3PKfPfS1_ffiiE1Z+4];
	add.f32 	%f236, %f234, %f235;
	mov.u32 	%r62, %nctaid.x;
	mov.u32 	%r63, %nctaid.y;
	mad.lo.s32 	%r64, %r3, %r63, %r2;
	mad.lo.s32 	%r65, %r64, %r62, %r1;
	cvta.to.global.u64 	%rd17, %rd2;
	mul.wide.u32 	%rd18, %r65, 4;
	add.s64 	%rd19, %rd17, %rd18;
	st.global.f32 	[%rd19], %f236;
	ld.shared.f32 	%f237, [_ZZ18calc_partial_sums3PKfPfS1_ffiiE4my_w];
	ld.shared.f32 	%f238, [_ZZ18calc_partial_sums3PKfPfS1_ffiiE4my_w+4];
	add.f32 	%f239, %f237, %f238;
	cvta.to.global.u64 	%rd20, %rd1;
	add.s64 	%rd21, %rd20, %rd18;
	st.global.f32 	[%rd21], %f239;
$L__BB2_21:
	ret;

}


// ===== COMPILED SASS (sm_100) =====

	.target	sm_100

	.elftype	@"ET_EXEC"


//--------------------- .note.nv.tkinfo           --------------------------
	.section	.note.nv.tkinfo,"",@"SHT_NOTE"
	.sectionflags	@"SHF_NOTE_NV_TKINFO"
	.tkinfo
        /*0018*/ 	.word	0x00000002
        /*0030*/ 	.string	""
        /*0030*/ 	.string	"ptxas"
        /*0030*/ 	.string	"Cuda compilation tools, release 13.0, V13.0.88"
        /*0030*/ 	.string	"Build cuda_13.0.r13.0/compiler.36424714_0"
        /*0030*/ 	.string	"-arch sm_100 -m 64 "



//--------------------- .note.nv.cuinfo           --------------------------
	.section	.note.nv.cuinfo,"",@"SHT_NOTE"
	.sectionflags	@"SHF_NOTE_NV_CUINFO"
        /*0018*/ 	.short	0x0002
        /*001a*/ 	.short	0x0064
        /*001c*/ 	.short	0x0082
	.zero		2


//--------------------- .nv.info                  --------------------------
	.section	.nv.info,"",@"SHT_CUDA_INFO"
	.align	4


	//----- nvinfo : EIATTR_REGCOUNT
	.align		4
        /*0000*/ 	.byte	0x04, 0x2f
        /*0002*/ 	.short	(.L_1 - .L_0)
	.align		4
.L_0:
        /*0004*/ 	.word	index@(_Z18calc_partial_sums7PKfPfS1_ffii)
        /*0008*/ 	.word	0x00000040


	//----- nvinfo : EIATTR_FRAME_SIZE
	.align		4
.L_1:
        /*000c*/ 	.byte	0x04, 0x11
        /*000e*/ 	.short	(.L_3 - .L_2)
	.align		4
.L_2:
        /*0010*/ 	.word	index@($__internal_5_$__cuda_sm3x_div_rn_noftz_f32_slowpath)
        /*0014*/ 	.word	0x00000000


	//----- nvinfo : EIATTR_FRAME_SIZE
	.align		4
.L_3:
        /*0018*/ 	.byte	0x04, 0x11
        /*001a*/ 	.short	(.L_5 - .L_4)
	.align		4
.L_4:
        /*001c*/ 	.word	index@($__internal_4_$__cuda_sm20_sqrt_rn_f32_slowpath)
        /*0020*/ 	.word	0x00000000


	//----- nvinfo : EIATTR_FRAME_SIZE
	.align		4
.L_5:
        /*0024*/ 	.byte	0x04, 0x11
        /*0026*/ 	.short	(.L_7 - .L_6)
	.align		4
.L_6:
        /*0028*/ 	.word	index@(_Z18calc_partial_sums7PKfPfS1_ffii)
        /*002c*/ 	.word	0x00000000


	//----- nvinfo : EIATTR_REGCOUNT
	.align		4
.L_7:
        /*0030*/ 	.byte	0x04, 0x2f
        /*0032*/ 	.short	(.L_9 - .L_8)
	.align		4
.L_8:
        /*0034*/ 	.word	index@(_Z18calc_partial_sums5PKfPfS1_ffii)
        /*0038*/ 	.word	0x00000028


	//----- nvinfo : EIATTR_FRAME_SIZE
	.align		4
.L_9:
        /*003c*/ 	.byte	0x04, 0x11
        /*003e*/ 	.short	(.L_11 - .L_10)
	.align		4
.L_10:
        /*0040*/ 	.word	index@($__internal_3_$__cuda_sm3x_div_rn_noftz_f32_slowpath)
        /*0044*/ 	.word	0x00000000


	//----- nvinfo : EIATTR_FRAME_SIZE
	.align		4
.L_11:
        /*0048*/ 	.byte	0x04, 0x11
        /*004a*/ 	.short	(.L_13 - .L_12)
	.align		4
.L_12:
        /*004c*/ 	.word	index@($__internal_2_$__cuda_sm20_sqrt_rn_f32_slowpath)
        /*0050*/ 	.word	0x00000000


	//----- nvinfo : EIATTR_FRAME_SIZE
	.align		4
.L_13:
        /*0054*/ 	.byte	0x04, 0x11
        /*0056*/ 	.short	(.L_15 - .L_14)
	.align		4
.L_14:
        /*0058*/ 	.word	index@(_Z18calc_partial_sums5PKfPfS1_ffii)
        /*005c*/ 	.word	0x00000000


	//----- nvinfo : EIATTR_REGCOUNT
	.align		4
.L_15:
        /*0060*/ 	.byte	0x04, 0x2f
        /*0062*/ 	.short	(.L_17 - .L_16)
	.align		4
.L_16:
        /*0064*/ 	.word	index@(_Z18calc_partial_sums3PKfPfS1_ffii)
        /*0068*/ 	.word	0x0000001c


	//----- nvinfo : EIATTR_FRAME_SIZE
	.align		4
.L_17:
        /*006c*/ 	.byte	0x04, 0x11
        /*006e*/ 	.short	(.L_19 - .L_18)
	.align		4
.L_18:
        /*0070*/ 	.word	index@($__internal_1_$__cuda_sm3x_div_rn_noftz_f32_slowpath)
        /*0074*/ 	.word	0x00000000


	//----- nvinfo : EIATTR_FRAME_SIZE
	.align		4
.L_19:
        /*0078*/ 	.byte	0x04, 0x11
        /*007a*/ 	.short	(.L_21 - .L_20)
	.align		4
.L_20:
        /*007c*/ 	.word	index@($__internal_0_$__cuda_sm20_sqrt_rn_f32_slowpath)
        /*0080*/ 	.word	0x00000000


	//----- nvinfo : EIATTR_FRAME_SIZE
	.align		4
.L_21:
        /*0084*/ 	.byte	0x04, 0x11
        /*0086*/ 	.short	(.L_23 - .L_22)
	.align		4
.L_22:
        /*0088*/ 	.word	index@(_Z18calc_partial_sums3PKfPfS1_ffii)
        /*008c*/ 	.word	0x00000000


	//----- nvinfo : EIATTR_MIN_STACK_SIZE
	.align		4
.L_23:
        /*0090*/ 	.byte	0x04, 0x12
        /*0092*/ 	.short	(.L_25 - .L_24)
	.align		4
.L_24:
        /*0094*/ 	.word	index@(_Z18calc_partial_sums3PKfPfS1_ffii)
        /*0098*/ 	.word	0x00000000


	//----- nvinfo : EIATTR_MIN_STACK_SIZE
	.align		4
.L_25:
        /*009c*/ 	.byte	0x04, 0x12
        /*009e*/ 	.short	(.L_27 - .L_26)
	.align		4
.L_26:
        /*00a0*/ 	.word	index@(_Z18calc_partial_sums5PKfPfS1_ffii)
        /*00a4*/ 	.word	0x00000000


	//----- nvinfo : EIATTR_MIN_STACK_SIZE
	.align		4
.L_27:
        /*00a8*/ 	.byte	0x04, 0x12
        /*00aa*/ 	.short	(.L_29 - .L_28)
	.align		4
.L_28:
        /*00ac*/ 	.word	index@(_Z18calc_partial_sums7PKfPfS1_ffii)
        /*00b0*/ 	.word	0x00000000
.L_29:


//--------------------- .nv.compat                --------------------------
	.section	.nv.compat,"",@"SHT_CUDA_COMPAT_INFO"
	.align	4
        /*0000*/ 	.byte	0x02, 0x09, 0x00, 0x00, 0x02, 0x02, 0x01, 0x00, 0x02, 0x05, 0x05, 0x00, 0x03, 0x07, 0x01, 0x01
        /*0010*/ 	.byte	0x02, 0x03, 0x00, 0x00, 0x02, 0x06, 0x01, 0x00, 0x04, 0x0b, 0x08, 0x00, 0x01, 0x00, 0x00, 0x00
        /*0020*/ 	.byte	0x00, 0x00, 0x00, 0x00


//--------------------- .nv.info._Z18calc_partial_sums3PKfPfS1_ffii --------------------------
	.section	.nv.info._Z18calc_partial_sums3PKfPfS1_ffii,"",@"SHT_CUDA_INFO"
	.sectionflags	@""
	.align	4


	//----- nvinfo : EIATTR_CUDA_API_VERSION
	.align		4
        /*0000*/ 	.byte	0x04, 0x37
        /*0002*/ 	.short	(.L_31 - .L_30)
.L_30:
        /*0004*/ 	.word	0x00000082


	//----- nvinfo : EIATTR_KPARAM_INFO
	.align		4
.L_31:
        /*0008*/ 	.byte	0x04, 0x17
        /*000a*/ 	.short	(.L_33 - .L_32)
.L_32:
        /*000c*/ 	.word	0x00000000
        /*0010*/ 	.short	0x0006
        /*0012*/ 	.short	0x0024
        /*0014*/ 	.byte	0x00, 0xf0, 0x11, 0x00


	//----- nvinfo : EIATTR_KPARAM_INFO
	.align		4
.L_33:
        /*0018*/ 	.byte	0x04, 0x17
        /*001a*/ 	.short	(.L_35 - .L_34)
.L_34:
        /*001c*/ 	.word	0x00000000
        /*0020*/ 	.short	0x0005
        /*0022*/ 	.short	0x0020
        /*0024*/ 	.byte	0x00, 0xf0, 0x11, 0x00


	//----- nvinfo : EIATTR_KPARAM_INFO
	.align		4
.L_35:
        /*0028*/ 	.byte	0x04, 0x17
        /*002a*/ 	.short	(.L_37 - .L_36)
.L_36:
        /*002c*/ 	.word	0x00000000
        /*0030*/ 	.short	0x0004
        /*0032*/ 	.short	0x001c
        /*0034*/ 	.byte	0x00, 0xf0, 0x11, 0x00


	//----- nvinfo : EIATTR_KPARAM_INFO
	.align		4
.L_37:
        /*0038*/ 	.byte	0x04, 0x17
        /*003a*/ 	.short	(.L_39 - .L_38)
.L_38:
        /*003c*/ 	.word	0x00000000
        /*0040*/ 	.short	0x0003
        /*0042*/ 	.short	0x0018
        /*0044*/ 	.byte	0x00, 0xf0, 0x11, 0x00


	//----- nvinfo : EIATTR_KPARAM_INFO
	.align		4
.L_39:
        /*0048*/ 	.byte	0x04, 0x17
        /*004a*/ 	.short	(.L_41 - .L_40)
.L_40:
        /*004c*/ 	.word	0x00000000
        /*0050*/ 	.short	0x0002
        /*0052*/ 	.short	0x0010
        /*0054*/ 	.byte	0x00, 0xf5, 0x21, 0x00


	//----- nvinfo : EIATTR_KPARAM_INFO
	.align		4
.L_41:
        /*0058*/ 	.byte	0x04, 0x17
        /*005a*/ 	.short	(.L_43 - .L_42)
.L_42:
        /*005c*/ 	.word	0x00000000
        /*0060*/ 	.short	0x0001
        /*0062*/ 	.short	0x0008
        /*0064*/ 	.byte	0x00, 0xf5, 0x21, 0x00


	//----- nvinfo : EIATTR_KPARAM_INFO
	.align		4
.L_43:
        /*0068*/ 	.byte	0x04, 0x17
        /*006a*/ 	.short	(.L_45 - .L_44)
.L_44:
        /*006c*/ 	.word	0x00000000
        /*0070*/ 	.short	0x0000
        /*0072*/ 	.short	0x0000
        /*0074*/ 	.byte	0x00, 0xf5, 0x21, 0x00


	//----- nvinfo : EIATTR_SPARSE_MMA_MASK
	.align		4
.L_45:
        /*0078*/ 	.byte	0x03, 0x50
        /*007a*/ 	.short	0x0000


	//----- nvinfo : EIATTR_MAXREG_COUNT
	.align		4
        /*007c*/ 	.byte	0x03, 0x1b
        /*007e*/ 	.short	0x00ff


	//----- nvinfo : EIATTR_NUM_BARRIERS
	.align		4
        /*0080*/ 	.byte	0x02, 0x4c
        /*0082*/ 	.byte	0x01
	.zero		1


	//----- nvinfo : EIATTR_MERCURY_ISA_VERSION
	.align		4
        /*0084*/ 	.byte	0x03, 0x5f
        /*0086*/ 	.short	0x0101


	//----- nvinfo : EIATTR_VRC_CTA_INIT_COUNT
	.align		4
        /*0088*/ 	.byte	0x02, 0x4a
	.zero		1
	.zero		1


	//----- nvinfo : EIATTR_EXIT_INSTR_OFFSETS
	.align		4
        /*008c*/ 	.byte	0x04, 0x1c
        /*008e*/ 	.short	(.L_47 - .L_46)


	//   ....[0]....
.L_46:
        /*0090*/ 	.word	0x00001800


	//   ....[1]....
        /*0094*/ 	.word	0x000018f0


	//----- nvinfo : EIATTR_CRS_STACK_SIZE
	.align		4
.L_47:
        /*0098*/ 	.byte	0x04, 0x1e
        /*009a*/ 	.short	(.L_49 - .L_48)
.L_48:
        /*009c*/ 	.word	0x00000000


	//----- nvinfo : EIATTR_CBANK_PARAM_SIZE
	.align		4
.L_49:
        /*00a0*/ 	.byte	0x03, 0x19
        /*00a2*/ 	.short	0x0028


	//----- nvinfo : EIATTR_PARAM_CBANK
	.align		4
        /*00a4*/ 	.byte	0x04, 0x0a
        /*00a6*/ 	.short	(.L_51 - .L_50)
	.align		4
.L_50:
        /*00a8*/ 	.word	index@(.nv.constant0._Z18calc_partial_sums3PKfPfS1_ffii)
        /*00ac*/ 	.short	0x0380
        /*00ae*/ 	.short	0x0028


	//----- nvinfo : EIATTR_SW_WAR
	.align		4
.L_51:
        /*00b0*/ 	.byte	0x04, 0x36
        /*00b2*/ 	.short	(.L_53 - .L_52)
.L_52:
        /*00b4*/ 	.word	0x00000008
.L_53:


//--------------------- .nv.info._Z18calc_partial_sums5PKfPfS1_ffii --------------------------
	.section	.nv.info._Z18calc_partial_sums5PKfPfS1_ffii,"",@"SHT_CUDA_INFO"
	.sectionflags	@""
	.align	4


	//----- nvinfo : EIATTR_CUDA_API_VERSION
	.align		4
        /*0000*/ 	.byte	0x04, 0x37
        /*0002*/ 	.short	(.L_55 - .L_54)
.L_54:
        /*0004*/ 	.word	0x00000082


	//----- nvinfo : EIATTR_KPARAM_INFO
	.align		4
.L_55:
        /*0008*/ 	.byte	0x04, 0x17
        /*000a*/ 	.short	(.L_57 - .L_56)
.L_56:
        /*000c*/ 	.word	0x00000000
        /*0010*/ 	.short	0x0006
        /*0012*/ 	.short	0x0024
        /*0014*/ 	.byte	0x00, 0xf0, 0x11, 0x00


	//----- nvinfo : EIATTR_KPARAM_INFO
	.align		4
.L_57:
        /*0018*/ 	.byte	0x04, 0x17
        /*001a*/ 	.short	(.L_59 - .L_58)
.L_58:
        /*001c*/ 	.word	0x00000000
        /*0020*/ 	.short	0x0005
        /*0022*/ 	.short	0x0020
        /*0024*/ 	.byte	0x00, 0xf0, 0x11, 0x00


	//----- nvinfo : EIATTR_KPARAM_INFO
	.align		4
.L_59:
        /*0028*/ 	.byte	0x04, 0x17
        /*002a*/ 	.short	(.L_61 - .L_60)
.L_60:
        /*002c*/ 	.word	0x00000000
        /*0030*/ 	.short	0x0004
        /*0032*/ 	.short	0x001c
        /*0034*/ 	.byte	0x00, 0xf0, 0x11, 0x00


	//----- nvinfo : EIATTR_KPARAM_INFO
	.align		4
.L_61:
        /*0038*/ 	.byte	0x04, 0x17
        /*003a*/ 	.short	(.L_63 - .L_62)
.L_62:
        /*003c*/ 	.word	0x00000000
        /*0040*/ 	.short	0x0003
        /*0042*/ 	.short	0x0018
        /*0044*/ 	.byte	0x00, 0xf0, 0x11, 0x00


	//----- nvinfo : EIATTR_KPARAM_INFO
	.align		4
.L_63:
        /*0048*/ 	.byte	0x04, 0x17
        /*004a*/ 	.short	(.L_65 - .L_64)
.L_64:
        /*004c*/ 	.word	0x00000000
        /*0050*/ 	.short	0x0002
        /*0052*/ 	.short	0x0010
        /*0054*/ 	.byte	0x00, 0xf5, 0x21, 0x00


	//----- nvinfo : EIATTR_KPARAM_INFO
	.align		4
.L_65:
        /*0058*/ 	.byte	0x04, 0x17
        /*005a*/ 	.short	(.L_67 - .L_66)
.L_66:
        /*005c*/ 	.word	0x00000000
        /*0060*/ 	.short	0x0001
        /*0062*/ 	.short	0x0008
        /*0064*/ 	.byte	0x00, 0xf5, 0x21, 0x00


	//----- nvinfo : EIATTR_KPARAM_INFO
	.align		4
.L_67:
        /*0068*/ 	.byte	0x04, 0x17
        /*006a*/ 	.short	(.L_69 - .L_68)
.L_68:
        /*006c*/ 	.word	0x00000000
        /*0070*/ 	.short	0x0000
        /*0072*/ 	.short	0x0000
        /*0074*/ 	.byte	0x00, 0xf5, 0x21, 0x00


	//----- nvinfo : EIATTR_SPARSE_MMA_MASK
	.align		4
.L_69:
        /*0078*/ 	.byte	0x03, 0x50
        /*007a*/ 	.short	0x0000


	//----- nvinfo : EIATTR_MAXREG_COUNT
	.align		4
        /*007c*/ 	.byte	0x03, 0x1b
        /*007e*/ 	.short	0x00ff


	//----- nvinfo : EIATTR_NUM_BARRIERS
	.align		4
        /*0080*/ 	.byte	0x02, 0x4c
        /*0082*/ 	.byte	0x01
	.zero		1


	//----- nvinfo : EIATTR_MERCURY_ISA_VERSION
	.align		4
        /*0084*/ 	.byte	0x03, 0x5f
        /*0086*/ 	.short	0x0101


	//----- nvinfo : EIATTR_VRC_CTA_INIT_COUNT
	.align		4
        /*0088*/ 	.byte	0x02, 0x4a
	.zero		1
	.zero		1


	//----- nvinfo : EIATTR_EXIT_INSTR_OFFSETS
	.align		4
        /*008c*/ 	.byte	0x04, 0x1c
        /*008e*/ 	.short	(.L_71 - .L_70)


	//   ....[0]....
.L_70:
        /*0090*/ 	.word	0x000028f0


	//   ....[1]....
        /*0094*/ 	.word	0x00002a20


	//----- nvinfo : EIATTR_CRS_STACK_SIZE
	.align		4
.L_71:
        /*0098*/ 	.byte	0x04, 0x1e
        /*009a*/ 	.short	(.L_73 - .L_72)
.L_72:
        /*009c*/ 	.word	0x00000000


	//----- nvinfo : EIATTR_CBANK_PARAM_SIZE
	.align		4
.L_73:
        /*00a0*/ 	.byte	0x03, 0x19
        /*00a2*/ 	.short	0x0028


	//----- nvinfo : EIATTR_PARAM_CBANK
	.align		4
        /*00a4*/ 	.byte	0x04, 0x0a
        /*00a6*/ 	.short	(.L_75 - .L_74)
	.align		4
.L_74:
        /*00a8*/ 	.word	index@(.nv.constant0._Z18calc_partial_sums5PKfPfS1_ffii)
        /*00ac*/ 	.short	0x0380
        /*00ae*/ 	.short	0x0028


	//----- nvinfo : EIATTR_SW_WAR
	.align		4
.L_75:
        /*00b0*/ 	.byte	0x04, 0x36
        /*00b2*/ 	.short	(.L_77 - .L_76)
.L_76:
        /*00b4*/ 	.word	0x00000008
.L_77:


//--------------------- .nv.info._Z18calc_partial_sums7PKfPfS1_ffii --------------------------
	.section	.nv.info._Z18calc_partial_sums7PKfPfS1_ffii,"",@"SHT_CUDA_INFO"
	.sectionflags	@""
	.align	4


	//----- nvinfo : EIATTR_CUDA_API_VERSION
	.align		4
        /*0000*/ 	.byte	0x04, 0x37
        /*0002*/ 	.short	(.L_79 - .L_78)
.L_78:
        /*0004*/ 	.word	0x00000082


	//----- nvinfo : EIATTR_KPARAM_INFO
	.align		4
.L_79:
        /*0008*/ 	.byte	0x04, 0x17
        /*000a*/ 	.short	(.L_81 - .L_80)
.L_80:
        /*000c*/ 	.word	0x00000000
        /*0010*/ 	.short	0x0006
        /*0012*/ 	.short	0x0024
        /*0014*/ 	.byte	0x00, 0xf0, 0x11, 0x00


	//----- nvinfo : EIATTR_KPARAM_INFO
	.align		4
.L_81:
        /*0018*/ 	.byte	0x04, 0x17
        /*001a*/ 	.short	(.L_83 - .L_82)
.L_82:
        /*001c*/ 	.word	0x00000000
        /*0020*/ 	.short	0x0005
        /*0022*/ 	.short	0x0020
        /*0024*/ 	.byte	0x00, 0xf0, 0x11, 0x00


	//----- nvinfo : EIATTR_KPARAM_INFO
	.align		4
.L_83:
        /*0028*/ 	.byte	0x04, 0x17
        /*002a*/ 	.short	(.L_85 - .L_84)
.L_84:
        /*002c*/ 	.word	0x00000000
        /*0030*/ 	.short	0x0004
        /*0032*/ 	.short	0x001c
        /*0034*/ 	.byte	0x00, 0xf0, 0x11, 0x00


	//----- nvinfo : EIATTR_KPARAM_INFO
	.align		4
.L_85:
        /*0038*/ 	.byte	0x04, 0x17
        /*003a*/ 	.short	(.L_87 - .L_86)
.L_86:
        /*003c*/ 	.word	0x00000000
        /*0040*/ 	.short	0x0003
        /*0042*/ 	.short	0x0018
        /*0044*/ 	.byte	0x00, 0xf0, 0x11, 0x00


	//----- nvinfo : EIATTR_KPARAM_INFO
	.align		4
.L_87:
        /*0048*/ 	.byte	0x04, 0x17
        /*004a*/ 	.short	(.L_89 - .L_88)
.L_88:
        /*004c*/ 	.word	0x00000000
        /*0050*/ 	.short	0x0002
        /*0052*/ 	.short	0x0010
        /*0054*/ 	.byte	0x00, 0xf5, 0x21, 0x00


	//----- nvinfo : EIATTR_KPARAM_INFO
	.align		4
.L_89:
        /*0058*/ 	.byte	0x04, 0x17
        /*005a*/ 	.short	(.L_91 - .L_90)
.L_90:
        /*005c*/ 	.word	0x00000000
        /*0060*/ 	.short	0x0001
        /*0062*/ 	.short	0x0008
        /*0064*/ 	.byte	0x00, 0xf5, 0x21, 0x00


	//----- nvinfo : EIATTR_KPARAM_INFO
	.align		4
.L_91:
        /*0068*/ 	.byte	0x04, 0x17
        /*006a*/ 	.short	(.L_93 - .L_92)
.L_92:
        /*006c*/ 	.word	0x00000000
        /*0070*/ 	.short	0x0000
        /*0072*/ 	.short	0x0000
        /*0074*/ 	.byte	0x00, 0xf5, 0x21, 0x00


	//----- nvinfo : EIATTR_SPARSE_MMA_MASK
	.align		4
.L_93:
        /*0078*/ 	.byte	0x03, 0x50
        /*007a*/ 	.short	0x0000


	//----- nvinfo : EIATTR_MAXREG_COUNT
	.align		4
        /*007c*/ 	.byte	0x03, 0x1b
        /*007e*/ 	.short	0x00ff


	//----- nvinfo : EIATTR_NUM_BARRIERS
	.align		4
        /*0080*/ 	.byte	0x02, 0x4c
        /*0082*/ 	.byte	0x01
	.zero		1


	//----- nvinfo : EIATTR_MERCURY_ISA_VERSION
	.align		4
        /*0084*/ 	.byte	0x03, 0x5f
        /*0086*/ 	.short	0x0101


	//----- nvinfo : EIATTR_VRC_CTA_INIT_COUNT
	.align		4
        /*0088*/ 	.byte	0x02, 0x4a
	.zero		1
	.zero		1


	//----- nvinfo : EIATTR_EXIT_INSTR_OFFSETS
	.align		4
        /*008c*/ 	.byte	0x04, 0x1c
        /*008e*/ 	.short	(.L_95 - .L_94)


	//   ....[0]....
.L_94:
        /*0090*/ 	.word	0x00004360


	//   ....[1]....
        /*0094*/ 	.word	0x00004490


	//----- nvinfo : EIATTR_CRS_STACK_SIZE
	.align		4
.L_95:
        /*0098*/ 	.byte	0x04, 0x1e
        /*009a*/ 	.short	(.L_97 - .L_96)
.L_96:
        /*009c*/ 	.word	0x00000000


	//----- nvinfo : EIATTR_CBANK_PARAM_SIZE
	.align		4
.L_97:
        /*00a0*/ 	.byte	0x03, 0x19
        /*00a2*/ 	.short	0x0028


	//----- nvinfo : EIATTR_PARAM_CBANK
	.align		4
        /*00a4*/ 	.byte	0x04, 0x0a
        /*00a6*/ 	.short	(.L_99 - .L_98)
	.align		4
.L_98:
        /*00a8*/ 	.word	index@(.nv.constant0._Z18calc_partial_sums7PKfPfS1_ffii)
        /*00ac*/ 	.short	0x0380
        /*00ae*/ 	.short	0x0028


	//----- nvinfo : EIATTR_SW_WAR
	.align		4
.L_99:
        /*00b0*/ 	.byte	0x04, 0x36
        /*00b2*/ 	.short	(.L_101 - .L_100)
.L_100:
        /*00b4*/ 	.word	0x00000008
.L_101:


//--------------------- .nv.callgraph             --------------------------
	.section	.nv.callgraph,"",@"SHT_CUDA_CALLGRAPH"
	.align	4
	.sectionentsize	8
	.align		4
        /*0000*/ 	.word	0x00000000
	.align		4
        /*0004*/ 	.word	0xffffffff
	.align		4
        /*0008*/ 	.word	0x00000000
	.align		4
        /*000c*/ 	.word	0xfffffffe
	.align		4
        /*0010*/ 	.word	0x00000000
	.align		4
        /*0014*/ 	.word	0xfffffffd
	.align		4
        /*0018*/ 	.word	0x00000000
	.align		4
        /*001c*/ 	.word	0xfffffffc


//--------------------- .text._Z18calc_partial_sums3PKfPfS1_ffii --------------------------
	.section	.text._Z18calc_partial_sums3PKfPfS1_ffii,"ax",@progbits
	.align	128
        .global         _Z18calc_partial_sums3PKfPfS1_ffii
        .type           _Z18calc_partial_sums3PKfPfS1_ffii,@function
        .size           _Z18calc_partial_sums3PKfPfS1_ffii,(.L_x_80 - _Z18calc_partial_sums3PKfPfS1_ffii)
        .other          _Z18calc_partial_sums3PKfPfS1_ffii,@"STO_CUDA_ENTRY STV_DEFAULT"
_Z18calc_partial_sums3PKfPfS1_ffii:
.text._Z18calc_partial_sums3PKfPfS1_ffii:
[----:B------:R-:W-:Y:S01]  /*0000*/  LDC R1, c[0x0][0x37c] ;  /* 0x0000df00ff017b82 */ /* 0x000fe20000000800 */
[----:B------:R-:W0:Y:S07]  /*0010*/  S2R R9, SR_CTAID.X ;  /* 0x0000000000097919 */ /* 0x000e2e0000002500 */
[----:B------:R-:W1:Y:S01]  /*0020*/  LDC R18, c[0x0][0x3a0] ;  /* 0x0000e800ff127b82 */ /* 0x000e620000000800 */
[----:B------:R-:W0:Y:S01]  /*0030*/  LDCU UR4, c[0x0][0x360] ;  /* 0x00006c00ff0477ac */ /* 0x000e220008000800 */
[----:B------:R-:W0:Y:S01]  /*0040*/  S2R R10, SR_TID.X ;  /* 0x00000000000a7919 */ /* 0x000e220000002100 */
[----:B------:R-:W2:Y:S01]  /*0050*/  LDCU UR5, c[0x0][0x364] ;  /* 0x00006c80ff0577ac */ /* 0x000ea20008000800 */
[----:B------:R-:W2:Y:S04]  /*0060*/  S2R R8, SR_CTAID.Y ;  /* 0x0000000000087919 */ /* 0x000ea80000002600 */
[----:B------:R-:W3:Y:S01]  /*0070*/  LDC.64 R4, c[0x0][0x380] ;  /* 0x0000e000ff047b82 */ /* 0x000ee20000000a00 */
[----:B------:R-:W4:Y:S01]  /*0080*/  LDCU.64 UR8, c[0x0][0x358] ;  /* 0x00006b00ff0877ac */ /* 0x000f220008000a00 */
[----:B------:R-:W2:Y:S01]  /*0090*/  S2R R11, SR_TID.Y ;  /* 0x00000000000b7919 */ /* 0x000ea20000002200 */
[----:B------:R-:W3:Y:S05]  /*00a0*/  S2R R3, SR_CTAID.Z ;  /* 0x0000000000037919 */ /* 0x000eea0000002700 */
[----:B------:R-:W5:Y:S01]  /*00b0*/  LDC R12, c[0x0][0x398] ;  /* 0x0000e600ff0c7b82 */ /* 0x000f620000000800 */
[----:B-1----:R-:W-:Y:S01]  /*00c0*/  IADD3 R18, PT, PT, R18, 0x2, RZ ;  /* 0x0000000212127810 */ /* 0x002fe20007ffe0ff */
[----:B0-----:R-:W-:-:S02]  /*00d0*/  IMAD R7, R9, UR4, R10 ;  /* 0x0000000409077c24 */ /* 0x001fc4000f8e020a */
[----:B--2---:R-:W-:-:S04]  /*00e0*/  IMAD R0, R8, UR5, R11 ;  /* 0x0000000508007c24 */ /* 0x004fc8000f8e020b */
[----:B------:R-:W-:Y:S02]  /*00f0*/  IMAD R0, R18, R0, R7 ;  /* 0x0000000012007224 */ /* 0x000fe400078e0207 */
[----:B---3--:R-:W-:-:S03]  /*0100*/  IMAD.WIDE.U32 R6, R3, 0x4, R4 ;  /* 0x0000000403067825 */ /* 0x008fc600078e0004 */
[----:B------:R-:W-:-:S05]  /*0110*/  IADD3 R13, PT, PT, R0, 0x1, RZ ;  /* 0x00000001000d7810 */ /* 0x000fca0007ffe0ff */
[----:B------:R-:W-:Y:S02]  /*0120*/  IMAD.WIDE R4, R13, 0x4, R4 ;  /* 0x000000040d047825 */ /* 0x000fe400078e0204 */
[----:B----4-:R-:W2:Y:S04]  /*0130*/  LDG.E R13, desc[UR8][R6.64] ;  /* 0x00000008060d7981 */ /* 0x010ea8000c1e1900 */
[----:B------:R-:W2:Y:S01]  /*0140*/  LDG.E R20, desc[UR8][R4.64+-0x4] ;  /* 0xfffffc0804147981 */ /* 0x000ea2000c1e1900 */
[----:B------:R-:W0:Y:S01]  /*0150*/  I2F.U32.RP R0, R18 ;  /* 0x0000001200007306 */ /* 0x000e220000209000 */
[----:B------:R-:W-:Y:S01]  /*0160*/  IADD3 R17, PT, PT, RZ, -R18, RZ ;  /* 0x80000012ff117210 */ /* 0x000fe20007ffe0ff */
[----:B------:R-:W-:Y:S01]  /*0170*/  UMOV UR4, 0x40000000 ;  /* 0x4000000000047882 */ /* 0x000fe20000000000 */
[----:B------:R-:W-:Y:S01]  /*0180*/  ISETP.NE.U32.AND P1, PT, R18, RZ, PT ;  /* 0x000000ff1200720c */ /* 0x000fe20003f25070 */
[----:B------:R-:W-:Y:S01]  /*0190*/  IMAD.U32 R19, RZ, RZ, UR4 ;  /* 0x00000004ff137e24 */ /* 0x000fe2000f8e00ff */
[----:B------:R-:W-:-:S03]  /*01a0*/  LEA R10, R11, R10, 0x4 ;  /* 0x0000000a0b0a7211 */ /* 0x000fc600078e20ff */
[----:B0-----:R-:W0:Y:S02]  /*01b0*/  MUFU.RCP R0, R0 ;  /* 0x0000000000007308 */ /* 0x001e240000001000 */
[----:B0-----:R-:W-:Y:S01]  /*01c0*/  IADD3 R14, PT, PT, R0, 0xffffffe, RZ ;  /* 0x0ffffffe000e7810 */ /* 0x001fe20007ffe0ff */
[----:B-----5:R-:W-:-:S05]  /*01d0*/  FADD R0, R12, R12 ;  /* 0x0000000c0c007221 */ /* 0x020fca0000000000 */
[----:B------:R0:W1:Y:S08]  /*01e0*/  F2I.FTZ.U32.TRUNC.NTZ R15, R14 ;  /* 0x0000000e000f7305 */ /* 0x000070000021f000 */
[----:B------:R-:W-:Y:S01]  /*01f0*/  FCHK P2, -R19, R0 ;  /* 0x0000000013007302 */ /* 0x000fe20000040100 */
[----:B0-----:R-:W-:Y:S02]  /*0200*/  HFMA2 R14, -RZ, RZ, 0, 0 ;  /* 0x00000000ff0e7431 */ /* 0x001fe400000001ff */
[----:B-1----:R-:W-:-:S04]  /*0210*/  IMAD R17, R17, R15, RZ ;  /* 0x0000000f11117224 */ /* 0x002fc800078e02ff */
[----:B------:R-:W-:Y:S02]  /*0220*/  IMAD.HI.U32 R2, R15, R17, R14 ;  /* 0x000000110f027227 */ /* 0x000fe400078e000e */
[----:B------:R-:W0:Y:S04]  /*0230*/  MUFU.RCP R15, R0 ;  /* 0x00000000000f7308 */ /* 0x000e280000001000 */
[----:B------:R-:W-:-:S05]  /*0240*/  IMAD.HI.U32 R2, R2, R3, RZ ;  /* 0x0000000302027227 */ /* 0x000fca00078e00ff */
[----:B------:R-:W-:-:S05]  /*0250*/  IADD3 R2, PT, PT, -R2, RZ, RZ ;  /* 0x000000ff02027210 */ /* 0x000fca0007ffe1ff */
[----:B------:R-:W-:Y:S02]  /*0260*/  IMAD R17, R18, R2, R3 ;  /* 0x0000000212117224 */ /* 0x000fe400078e0203 */
[----:B0-----:R-:W-:-:S03]  /*0270*/  FFMA R2, -R0, R15, 1 ;  /* 0x3f80000000027423 */ /* 0x001fc6000000010f */
[----:B------:R-:W-:Y:S01]  /*0280*/  ISETP.GE.U32.AND P0, PT, R17, R18, PT ;  /* 0x000000121100720c */ /* 0x000fe20003f06070 */
[----:B------:R-:W-:-:S04]  /*0290*/  FFMA R2, R15, R2, R15 ;  /* 0x000000020f027223 */ /* 0x000fc8000000000f */
[----:B------:R-:W-:-:S04]  /*02a0*/  FFMA R15, R2, -2, RZ ;  /* 0xc0000000020f7823 */ /* 0x000fc800000000ff */
[----:B------:R-:W-:-:S04]  /*02b0*/  FFMA R12, -R0, R15, -2 ;  /* 0xc0000000000c7423 */ /* 0x000fc8000000010f */
[----:B------:R-:W-:Y:S01]  /*02c0*/  @P0 IADD3 R17, PT, PT, -R18, R17, RZ ;  /* 0x0000001112110210 */ /* 0x000fe20007ffe1ff */
[----:B------:R-:W-:-:S03]  /*02d0*/  FFMA R2, R2, R12, R15 ;  /* 0x0000000c02027223 */ /* 0x000fc6000000000f */
[----:B------:R-:W-:-:S13]  /*02e0*/  ISETP.GE.U32.AND P0, PT, R17, R18, PT ;  /* 0x000000121100720c */ /* 0x000fda0003f06070 */
[----:B------:R-:W-:Y:S02]  /*02f0*/  @P0 IADD3 R17, PT, PT, -R18, R17, RZ ;  /* 0x0000001112110210 */ /* 0x000fe40007ffe1ff */
[----:B------:R-:W-:Y:S01]  /*0300*/  @!P1 LOP3.LUT R17, RZ, R18, RZ, 0x33, !PT ;  /* 0x00000012ff119212 */ /* 0x000fe200078e33ff */
[----:B--2---:R-:W-:Y:S01]  /*0310*/  FADD R20, R13, -R20 ;  /* 0x800000140d147221 */ /* 0x004fe20000000000 */
[----:B------:R-:W-:Y:S06]  /*0320*/  @!P2 BRA `(.L_x_0) ;  /* 0x00000000000ca947 */ /* 0x000fec0003800000 */
[----:B------:R-:W-:Y:S02]  /*0330*/  MOV R2, 0xc0000000 ;  /* 0xc000000000027802 */ /* 0x000fe40000000f00 */
[----:B------:R-:W-:-:S07]  /*0340*/  MOV R12, 0x360 ;  /* 0x00000360000c7802 */ /* 0x000fce0000000f00 */
[----:B------:R-:W-:Y:S05]  /*0350*/  CALL.REL.NOINC `($__internal_1_$__cuda_sm3x_div_rn_noftz_f32_slowpath) ;  /* 0x0000001400c47944 */ /* 0x000fea0003c00000 */
.L_x_0:
[----:B------:R-:W2:Y:S04]  /*0360*/  LDG.E R13, desc[UR8][R6.64+0x4] ;  /* 0x00000408060d7981 */ /* 0x000ea8000c1e1900 */
[----:B------:R-:W2:Y:S01]  /*0370*/  LDG.E R14, desc[UR8][R4.64] ;  /* 0x00000008040e7981 */ /* 0x000ea2000c1e1900 */
[----:B------:R-:W-:Y:S01]  /*0380*/  MOV R11, 0x3bbb989d ;  /* 0x3bbb989d000b7802 */ /* 0x000fe20000000f00 */
[----:B------:R-:W0:Y:S01]  /*0390*/  MUFU.RCP R19, R0 ;  /* 0x0000000000137308 */ /* 0x000e220000001000 */
[----:B------:R-:W-:Y:S01]  /*03a0*/  MOV R12, 0x437c0000 ;  /* 0x437c0000000c7802 */ /* 0x000fe20000000f00 */
[----:B------:R-:W-:Y:S02]  /*03b0*/  UMOV UR4, 0x3f800000 ;  /* 0x3f80000000047882 */ /* 0x000fe40000000000 */
[----:B------:R-:W-:Y:S01]  /*03c0*/  FFMA.SAT R11, R2, R11, 0.5 ;  /* 0x3f000000020b7423 */ /* 0x000fe2000000200b */
[----:B------:R-:W-:-:S03]  /*03d0*/  MOV R21, UR4 ;  /* 0x0000000400157c02 */ /* 0x000fc60008000f00 */
[----:B------:R-:W-:Y:S01]  /*03e0*/  FFMA.RM R11, R11, R12, 12582913 ;  /* 0x4b4000010b0b7423 */ /* 0x000fe2000000400c */
[----:B------:R-:W-:Y:S03]  /*03f0*/  FCHK P0, -R21, R0 ;  /* 0x0000000015007302 */ /* 0x000fe60000000100 */
[C---:B------:R-:W-:Y:S01]  /*0400*/  FADD R15, R11.reuse, -12583039 ;  /* 0xcb40007f0b0f7421 */ /* 0x040fe20000000000 */
[----:B------:R-:W-:-:S03]  /*0410*/  IMAD.SHL.U32 R11, R11, 0x800000, RZ ;  /* 0x008000000b0b7824 */ /* 0x000fc600078e00ff */
[----:B------:R-:W-:-:S04]  /*0420*/  FFMA R15, R2, 1.4426950216293334961, -R15 ;  /* 0x3fb8aa3b020f7823 */ /* 0x000fc8000000080f */
[----:B------:R-:W-:Y:S01]  /*0430*/  FFMA R15, R2, 1.925963033500011079e-08, R15 ;  /* 0x32a57060020f7823 */ /* 0x000fe2000000000f */
[----:B0-----:R-:W-:-:S03]  /*0440*/  FFMA R2, -R0, R19, 1 ;  /* 0x3f80000000027423 */ /* 0x001fc60000000113 */
[----:B------:R-:W0:Y:S01]  /*0450*/  MUFU.EX2 R12, R15 ;  /* 0x0000000f000c7308 */ /* 0x000e220000000800 */
[----:B------:R-:W-:-:S04]  /*0460*/  FFMA R2, R19, R2, R19 ;  /* 0x0000000213027223 */ /* 0x000fc80000000013 */
[----:B------:R-:W-:-:S04]  /*0470*/  FFMA R19, R2, -1, RZ ;  /* 0xbf80000002137823 */ /* 0x000fc800000000ff */
[----:B------:R-:W-:-:S04]  /*0480*/  FFMA R16, -R0, R19, -1 ;  /* 0xbf80000000107423 */ /* 0x000fc80000000113 */
[----:B------:R-:W-:Y:S01]  /*0490*/  FFMA R2, R2, R16, R19 ;  /* 0x0000001002027223 */ /* 0x000fe20000000013 */
[----:B0-----:R-:W-:-:S04]  /*04a0*/  FMUL R11, R11, R12 ;  /* 0x0000000c0b0b7220 */ /* 0x001fc80000400000 */
[----:B------:R-:W-:Y:S01]  /*04b0*/  FMUL R15, R20, R11 ;  /* 0x0000000b140f7220 */ /* 0x000fe20000400000 */
[----:B--2---:R-:W-:Y:S01]  /*04c0*/  FADD R14, R13, -R14 ;  /* 0x8000000e0d0e7221 */ /* 0x004fe20000000000 */
[----:B------:R-:W-:Y:S06]  /*04d0*/  @!P0 BRA `(.L_x_1) ;  /* 0x00000000000c8947 */ /* 0x000fec0003800000 */
[----:B------:R-:W-:Y:S01]  /*04e0*/  HFMA2 R2, -RZ, RZ, -1.875, 0 ;  /* 0xbf800000ff027431 */ /* 0x000fe200000001ff */
[----:B------:R-:W-:-:S07]  /*04f0*/  MOV R12, 0x510 ;  /* 0x00000510000c7802 */ /* 0x000fce0000000f00 */
[----:B------:R-:W-:Y:S05]  /*0500*/  CALL.REL.NOINC `($__internal_1_$__cuda_sm3x_div_rn_noftz_f32_slowpath) ;  /* 0x0000001400587944 */ /* 0x000fea0003c00000 */
.L_x_1:
[----:B------:R-:W0:Y:S01]  /*0510*/  LDC.64 R12, c[0x0][0x380] ;  /* 0x0000e000ff0c7b82 */ /* 0x000e220000000a00 */
[C---:B------:R-:W-:Y:S01]  /*0520*/  IADD3 R22, PT, PT, R18.reuse, R3, -R17 ;  /* 0x0000000312167210 */ /* 0x040fe20007ffe811 */
[C---:B------:R-:W-:Y:S02]  /*0530*/  IMAD.WIDE R20, R18.reuse, 0x4, R4 ;  /* 0x0000000412147825 */ /* 0x040fe400078e0204 */
[----:B------:R-:W2:Y:S01]  /*0540*/  LDG.E R5, desc[UR8][R4.64+0x4] ;  /* 0x0000040804057981 */ /* 0x000ea2000c1e1900 */
[----:B------:R-:W-:Y:S01]  /*0550*/  IADD3 R19, P0, PT, R17, R22, RZ ;  /* 0x0000001611137210 */ /* 0x000fe20007f1e0ff */
[----:B------:R-:W-:Y:S02]  /*0560*/  IMAD.WIDE R16, R18, 0x4, R6 ;  /* 0x0000000412107825 */ /* 0x000fe400078e0206 */
[----:B------:R1:W2:Y:S01]  /*0570*/  LDG.E R6, desc[UR8][R6.64+0x8] ;  /* 0x0000080806067981 */ /* 0x0002a2000c1e1900 */
[----:B------:R-:W-:-:S03]  /*0580*/  LEA.HI.X.SX32 R22, R22, RZ, 0x1, P0 ;  /* 0x000000ff16167211 */ /* 0x000fc600000f0eff */
[----:B------:R-:W3:Y:S04]  /*0590*/  LDG.E R16, desc[UR8][R16.64] ;  /* 0x0000000810107981 */ /* 0x000ee8000c1e1900 */
[----:B------:R-:W4:Y:S01]  /*05a0*/  LDG.E R18, desc[UR8][R20.64] ;  /* 0x0000000814127981 */ /* 0x000f22000c1e1900 */
[----:B0-----:R-:W-:-:S04]  /*05b0*/  LEA R12, P0, R19, R12, 0x2 ;  /* 0x0000000c130c7211 */ /* 0x001fc800078010ff */
[----:B------:R-:W-:Y:S02]  /*05c0*/  LEA.HI.X R13, R19, R13, R22, 0x2, P0 ;  /* 0x0000000d130d7211 */ /* 0x000fe400000f1416 */
[----:B------:R-:W3:Y:S04]  /*05d0*/  LDG.E R19, desc[UR8][R20.64+-0x4] ;  /* 0xfffffc0814137981 */ /* 0x000ee8000c1e1900 */
[----:B------:R0:W4:Y:S01]  /*05e0*/  LDG.E R13, desc[UR8][R12.64+0x4] ;  /* 0x000004080c0d7981 */ /* 0x000122000c1e1900 */
[----:B------:R-:W-:Y:S01]  /*05f0*/  HFMA2 R25, -RZ, RZ, 3.7421875, 0 ;  /* 0x437c0000ff197431 */ /* 0x000fe200000001ff */
[----:B------:R-:W-:-:S05]  /*0600*/  MOV R23, 0x3bbb989d ;  /* 0x3bbb989d00177802 */ /* 0x000fca0000000f00 */
[----:B------:R-:W-:-:S04]  /*0610*/  FFMA.SAT R22, R2, R23, 0.5 ;  /* 0x3f00000002167423 */ /* 0x000fc80000002017 */
[----:B------:R-:W-:Y:S01]  /*0620*/  FFMA.RM R22, R22, R25, 12582913 ;  /* 0x4b40000116167423 */ /* 0x000fe20000004019 */
[----:B------:R-:W5:Y:S03]  /*0630*/  MUFU.RCP R23, R0 ;  /* 0x0000000000177308 */ /* 0x000f660000001000 */
[----:B-1----:R-:W-:-:S04]  /*0640*/  FADD R7, R22, -12583039 ;  /* 0xcb40007f16077421 */ /* 0x002fc80000000000 */
[----:B------:R-:W-:-:S04]  /*0650*/  FFMA R7, R2, 1.4426950216293334961, -R7 ;  /* 0x3fb8aa3b02077823 */ /* 0x000fc80000000807 */
[----:B------:R-:W-:Y:S01]  /*0660*/  FFMA R7, R2, 1.925963033500011079e-08, R7 ;  /* 0x32a5706002077823 */ /* 0x000fe20000000007 */
[----:B------:R-:W-:Y:S08]  /*0670*/  FCHK P0, RZ, R0 ;  /* 0x00000000ff007302 */ /* 0x000ff00000000000 */
[----:B------:R-:W1:Y:S01]  /*0680*/  MUFU.EX2 R7, R7 ;  /* 0x0000000700077308 */ /* 0x000e620000000800 */
[----:B-----5:R-:W-:Y:S01]  /*0690*/  FFMA R2, -R0, R23, 1 ;  /* 0x3f80000000027423 */ /* 0x020fe20000000117 */
[----:B------:R-:W-:-:S03]  /*06a0*/  SHF.L.U32 R22, R22, 0x17, RZ ;  /* 0x0000001716167819 */ /* 0x000fc600000006ff */
[----:B0-----:R-:W-:-:S04]  /*06b0*/  FFMA R12, R23, R2, R23 ;  /* 0x00000002170c7223 */ /* 0x001fc80000000017 */
[----:B------:R-:W-:-:S04]  /*06c0*/  FFMA R17, RZ, R12, RZ ;  /* 0x0000000cff117223 */ /* 0x000fc800000000ff */
[----:B------:R-:W-:-:S04]  /*06d0*/  FFMA R2, -R0, R17, RZ ;  /* 0x0000001100027223 */ /* 0x000fc800000001ff */
[----:B------:R-:W-:Y:S01]  /*06e0*/  FFMA R2, R12, R2, R17 ;  /* 0x000000020c027223 */ /* 0x000fe20000000011 */
[----:B--2---:R-:W-:Y:S01]  /*06f0*/  FADD R4, R6, -R5 ;  /* 0x8000000506047221 */ /* 0x004fe20000000000 */
[----:B-1----:R-:W-:-:S03]  /*0700*/  FMUL R5, R22, R7 ;  /* 0x0000000716057220 */ /* 0x002fc60000400000 */
[----:B------:R-:W-:Y:S01]  /*0710*/  FMUL R4, R11, R4 ;  /* 0x000000040b047220 */ /* 0x000fe20000400000 */
[----:B------:R-:W-:Y:S01]  /*0720*/  FMUL R14, R14, R5 ;  /* 0x000000050e0e7220 */ /* 0x000fe20000400000 */
[----:B---3--:R-:W-:-:S04]  /*0730*/  FADD R16, R16, -R19 ;  /* 0x8000001310107221 */ /* 0x008fc80000000000 */
[----:B------:R-:W-:Y:S01]  /*0740*/  FMUL R5, R5, R16 ;  /* 0x0000001005057220 */ /* 0x000fe20000400000 */
[----:B----4-:R-:W-:Y:S01]  /*0750*/  FADD R6, R13, -R18 ;  /* 0x800000120d067221 */ /* 0x010fe20000000000 */
[----:B------:R-:W-:Y:S06]  /*0760*/  @!P0 BRA `(.L_x_2) ;  /* 0x00000000000c8947 */ /* 0x000fec0003800000 */
[----:B------:R-:W-:Y:S02]  /*0770*/  MOV R2, RZ ;  /* 0x000000ff00027202 */ /* 0x000fe40000000f00 */
[----:B------:R-:W-:-:S07]  /*0780*/  MOV R12, 0x7a0 ;  /* 0x000007a0000c7802 */ /* 0x000fce0000000f00 */
[----:B------:R-:W-:Y:S05]  /*0790*/  CALL.REL.NOINC `($__internal_1_$__cuda_sm3x_div_rn_noftz_f32_slowpath) ;  /* 0x0000001000b47944 */ /* 0x000fea0003c00000 */
.L_x_2:
[----:B------:R-:W-:Y:S01]  /*07a0*/  MOV R7, 0x3bbb989d ;  /* 0x3bbb989d00077802 */ /* 0x000fe20000000f00 */
[----:B------:R-:W-:Y:S01]  /*07b0*/  IMAD.MOV.U32 R11, RZ, RZ, 0x437c0000 ;  /* 0x437c0000ff0b7424 */ /* 0x000fe200078e00ff */
[----:B------:R-:W-:Y:S01]  /*07c0*/  MOV R16, 0x2 ;  /* 0x0000000200107802 */ /* 0x000fe20000000f00 */
[----:B------:R-:W-:Y:S02]  /*07d0*/  BSSY.RECONVERGENT B0, `(.L_x_3) ;  /* 0x000004a000007945 */ /* 0x000fe40003800200 */
[----:B------:R-:W-:-:S04]  /*07e0*/  FFMA.SAT R0, R2, R7, 0.5 ;  /* 0x3f00000002007423 */ /* 0x000fc80000002007 */
[----:B------:R-:W-:-:S04]  /*07f0*/  FFMA.RM R0, R0, R11, 12582913 ;  /* 0x4b40000100007423 */ /* 0x000fc8000000400b */
[C---:B------:R-:W-:Y:S01]  /*0800*/  FADD R7, R0.reuse, -12583039 ;  /* 0xcb40007f00077421 */ /* 0x040fe20000000000 */
[----:B------:R-:W-:-:S03]  /*0810*/  SHF.L.U32 R0, R0, 0x17, RZ ;  /* 0x0000001700007819 */ /* 0x000fc600000006ff */
[----:B------:R-:W-:-:S04]  /*0820*/  FFMA R7, R2, 1.4426950216293334961, -R7 ;  /* 0x3fb8aa3b02077823 */ /* 0x000fc80000000807 */
[----:B------:R-:W-:-:S06]  /*0830*/  FFMA R11, R2, 1.925963033500011079e-08, R7 ;  /* 0x32a57060020b7823 */ /* 0x000fcc0000000007 */
[----:B------:R-:W0:Y:S02]  /*0840*/  MUFU.EX2 R11, R11 ;  /* 0x0000000b000b7308 */ /* 0x000e240000000800 */
[----:B0-----:R-:W-:Y:S01]  /*0850*/  FMUL R7, R0, R11 ;  /* 0x0000000b00077220 */ /* 0x001fe20000400000 */
[----:B------:R-:W-:-:S03]  /*0860*/  FMNMX3 R0, |R14|, |R15|, |R4|, !PT ;  /* 0x4000000f0e007276 */ /* 0x000fc60007800604 */
[----:B------:R-:W-:Y:S01]  /*0870*/  FMUL R7, R6, R7 ;  /* 0x0000000706077220 */ /* 0x000fe20000400000 */
[----:B------:R-:W-:-:S04]  /*0880*/  FMNMX3 R0, |R5|, R0, |R5|, !PT ;  /* 0x0000000005007276 */ /* 0x000fc80007800605 */
[----:B------:R-:W-:-:S04]  /*0890*/  FMNMX R2, |R7|, R0, !PT ;  /* 0x0000000007027209 */ /* 0x000fc80007800200 */
[----:B------:R-:W-:-:S04]  /*08a0*/  LOP3.LUT R6, R2, 0xfe000000, RZ, 0xc0, !PT ;  /* 0xfe00000002067812 */ /* 0x000fc800078ec0ff */
[----:B------:R-:W-:-:S05]  /*08b0*/  LOP3.LUT R13, R6, 0x7e800000, RZ, 0x3c, !PT ;  /* 0x7e800000060d7812 */ /* 0x000fca00078e3cff */
[-C--:B------:R-:W-:Y:S01]  /*08c0*/  FMUL R0, |R15|, R13.reuse ;  /* 0x0000000d0f007220 */ /* 0x080fe20000400200 */
[-C--:B------:R-:W-:Y:S01]  /*08d0*/  FMUL R12, R2, R13.reuse ;  /* 0x0000000d020c7220 */ /* 0x080fe20000400000 */
[-C--:B------:R-:W-:Y:S01]  /*08e0*/  FMUL R11, |R14|, R13.reuse ;  /* 0x0000000d0e0b7220 */ /* 0x080fe20000400200 */
[CC--:B------:R-:W-:Y:S01]  /*08f0*/  FMUL R15, |R4|.reuse, R13.reuse ;  /* 0x0000000d040f7220 */ /* 0x0c0fe20000400200 */
[-C--:B------:R-:W-:Y:S01]  /*0900*/  FMUL R17, |R4|, R13.reuse ;  /* 0x0000000d04117220 */ /* 0x080fe20000400200 */
[-C--:B------:R-:W-:Y:S01]  /*0910*/  FMUL R5, |R5|, R13.reuse ;  /* 0x0000000d05057220 */ /* 0x080fe20000400200 */
[C---:B------:R-:W-:Y:S01]  /*0920*/  FSETP.NEU.AND P2, PT, R0.reuse, R12, PT ;  /* 0x0000000c0000720b */ /* 0x040fe20003f4d000 */
[----:B------:R-:W-:Y:S01]  /*0930*/  FFMA R0, R0, R0, RZ ;  /* 0x0000000000007223 */ /* 0x000fe200000000ff */
[----:B------:R-:W-:Y:S01]  /*0940*/  FMUL R7, |R7|, R13 ;  /* 0x0000000d07077220 */ /* 0x000fe20000400200 */
[-C--:B------:R-:W-:Y:S02]  /*0950*/  FSETP.NEU.AND P1, PT, R17, R12.reuse, PT ;  /* 0x0000000c1100720b */ /* 0x080fe40003f2d000 */
[----:B------:R-:W-:-:S02]  /*0960*/  FSETP.NEU.OR P3, PT, R11, R12, !P2 ;  /* 0x0000000c0b00720b */ /* 0x000fc4000576d400 */
[----:B------:R-:W-:Y:S02]  /*0970*/  FSEL R0, R0, RZ, P2 ;  /* 0x000000ff00007208 */ /* 0x000fe40001000000 */
[----:B------:R-:W-:-:S09]  /*0980*/  SEL R14, RZ, 0x1, !P3 ;  /* 0x00000001ff0e7807 */ /* 0x000fd20005800000 */
[----:B------:R-:W-:Y:S01]  /*0990*/  @!P3 IADD3 R16, PT, PT, RZ, 0x1, RZ ;  /* 0x00000001ff10b810 */ /* 0x000fe20007ffe0ff */
[----:B------:R-:W-:Y:S01]  /*09a0*/  @P3 FFMA R0, R11, R11, R0 ;  /* 0x0000000b0b003223 */ /* 0x000fe20000000000 */
[----:B------:R-:W-:Y:S02]  /*09b0*/  @!P2 IADD3 R16, PT, PT, R14, RZ, RZ ;  /* 0x000000ff0e10a210 */ /* 0x000fe40007ffe0ff */
[-C--:B------:R-:W-:Y:S02]  /*09c0*/  FSETP.NEU.AND P2, PT, R7, R12.reuse, PT ;  /* 0x0000000c0700720b */ /* 0x080fe40003f4d000 */
[C---:B------:R-:W-:Y:S02]  /*09d0*/  ISETP.NE.AND P0, PT, R16.reuse, 0x2, PT ;  /* 0x000000021000780c */ /* 0x040fe40003f05270 */
[----:B------:R-:W-:Y:S02]  /*09e0*/  IADD3 R4, PT, PT, R16, 0x1, RZ ;  /* 0x0000000110047810 */ /* 0x000fe40007ffe0ff */
[----:B------:R-:W-:-:S13]  /*09f0*/  FSETP.NEU.OR P0, PT, R15, R12, P0 ;  /* 0x0000000c0f00720b */ /* 0x000fda000070d400 */
[----:B------:R-:W-:Y:S01]  /*0a00*/  @!P0 IADD3 R4, PT, PT, R16, RZ, RZ ;  /* 0x000000ff10048210 */ /* 0x000fe20007ffe0ff */
[----:B------:R-:W-:-:S03]  /*0a10*/  @P0 FFMA R0, R15, R15, R0 ;  /* 0x0000000f0f000223 */ /* 0x000fc60000000000 */
[C---:B------:R-:W-:Y:S02]  /*0a20*/  ISETP.NE.OR P4, PT, R4.reuse, 0x3, P1 ;  /* 0x000000030400780c */ /* 0x040fe40000f85670 */
[----:B------:R-:W-:-:S11]  /*0a30*/  IADD3 R14, PT, PT, R4, 0x1, RZ ;  /* 0x00000001040e7810 */ /* 0x000fd60007ffe0ff */
[----:B------:R-:W-:Y:S02]  /*0a40*/  @!P4 IMAD.MOV R14, RZ, RZ, R4 ;  /* 0x000000ffff0ec224 */ /* 0x000fe400078e0204 */
[----:B------:R-:W-:-:S03]  /*0a50*/  @P4 FFMA R0, R17, R17, R0 ;  /* 0x0000001111004223 */ /* 0x000fc60000000000 */
[C---:B------:R-:W-:Y:S02]  /*0a60*/  ISETP.NE.OR P5, PT, R14.reuse, 0x4, P1 ;  /* 0x000000040e00780c */ /* 0x040fe40000fa5670 */
[----:B------:R-:W-:-:S11]  /*0a70*/  IADD3 R4, PT, PT, R14, 0x1, RZ ;  /* 0x000000010e047810 */ /* 0x000fd60007ffe0ff */
[----:B------:R-:W-:Y:S01]  /*0a80*/  @!P5 IADD3 R4, PT, PT, R14, RZ, RZ ;  /* 0x000000ff0e04d210 */ /* 0x000fe20007ffe0ff */
        /* <DEDUP_REMOVED lines=9> */
[C---:B------:R-:W-:Y:S02]  /*0b20*/  ISETP.NE.AND P0, PT, R4.reuse, 0x7, PT ;  /* 0x000000070400780c */ /* 0x040fe40003f05270 */
[----:B------:R-:W-:Y:S02]  /*0b30*/  IADD3 R11, PT, PT, R4, 0x1, RZ ;  /* 0x00000001040b7810 */ /* 0x000fe40007ffe0ff */
[----:B------:R-:W-:-:S13]  /*0b40*/  FSETP.NEU.OR P0, PT, R5, R12, P0 ;  /* 0x0000000c0500720b */ /* 0x000fda000070d400 */
[----:B------:R-:W-:Y:S01]  /*0b50*/  @P0 FFMA R0, R5, R5, R0 ;  /* 0x0000000505000223 */ /* 0x000fe20000000000 */
[----:B------:R-:W-:-:S03]  /*0b60*/  @!P0 IMAD.MOV R11, RZ, RZ, R4 ;  /* 0x000000ffff0b8224 */ /* 0x000fc600078e0204 */
[----:B------:R-:W-:Y:S02]  /*0b70*/  FFMA R5, R7, R7, R0 ;  /* 0x0000000707057223 */ /* 0x000fe40000000000 */
[----:B------:R-:W-:-:S04]  /*0b80*/  ISETP.NE.AND P0, PT, R11, 0x8, PT ;  /* 0x000000080b00780c */ /* 0x000fc80003f05270 */
[----:B------:R-:W-:-:S05]  /*0b90*/  @!P2 FSEL R5, R5, R0, P0 ;  /* 0x000000000505a208 */ /* 0x000fca0000000000 */
[----:B------:R-:W-:-:S04]  /*0ba0*/  FFMA R7, R12, R12, R5 ;  /* 0x0000000c0c077223 */ /* 0x000fc80000000005 */
[----:B------:R0:W1:Y:S01]  /*0bb0*/  MUFU.RSQ R4, R7 ;  /* 0x0000000700047308 */ /* 0x0000620000001400 */
[----:B------:R-:W-:-:S04]  /*0bc0*/  IADD3 R0, PT, PT, R7, -0xd000000, RZ ;  /* 0xf300000007007810 */ /* 0x000fc80007ffe0ff */
[----:B------:R-:W-:-:S13]  /*0bd0*/  ISETP.GT.U32.AND P0, PT, R0, 0x727fffff, PT ;  /* 0x727fffff0000780c */ /* 0x000fda0003f04070 */
[----:B01----:R-:W-:Y:S05]  /*0be0*/  @!P0 BRA `(.L_x_4) ;  /* 0x0000000000108947 */ /* 0x003fea0003800000 */
[----:B------:R-:W-:-:S07]  /*0bf0*/  MOV R14, 0xc10 ;  /* 0x00000c10000e7802 */ /* 0x000fce0000000f00 */
[----:B------:R-:W-:Y:S05]  /*0c00*/  CALL.REL.NOINC `($__internal_0_$__cuda_sm20_sqrt_rn_f32_slowpath) ;  /* 0x0000000c003c7944 */ /* 0x000fea0003c00000 */
[----:B------:R-:W-:Y:S01]  /*0c10*/  MOV R0, R4 ;  /* 0x0000000400007202 */ /* 0x000fe20000000f00 */
[----:B------:R-:W-:Y:S06]  /*0c20*/  BRA `(.L_x_5) ;  /* 0x0000000000107947 */ /* 0x000fec0003800000 */
.L_x_4:
[----:B------:R-:W-:Y:S01]  /*0c30*/  FMUL.FTZ R0, R7, R4 ;  /* 0x0000000407007220 */ /* 0x000fe20000410000 */
[----:B------:R-:W-:-:S03]  /*0c40*/  FMUL.FTZ R4, R4, 0.5 ;  /* 0x3f00000004047820 */ /* 0x000fc60000410000 */
[----:B------:R-:W-:-:S04]  /*0c50*/  FFMA R7, -R0, R0, R7 ;  /* 0x0000000000077223 */ /* 0x000fc80000000107 */
[----:B------:R-:W-:-:S07]  /*0c60*/  FFMA R0, R7, R4, R0 ;  /* 0x0000000407007223 */ /* 0x000fce0000000000 */
.L_x_5:
[----:B------:R-:W-:Y:S05]  /*0c70*/  BSYNC.RECONVERGENT B0 ;  /* 0x0000000000007941 */ /* 0x000fea0003800200 */
.L_x_3:
[----:B------:R-:W0:Y:S01]  /*0c80*/  LDC R4, c[0x0][0x39c] ;  /* 0x0000e700ff047b82 */ /* 0x000e220000000800 */
[----:B------:R-:W-:Y:S01]  /*0c90*/  FSETP.NEU.AND P0, PT, R5, RZ, PT ;  /* 0x000000ff0500720b */ /* 0x000fe20003f0d000 */
[----:B------:R-:W-:Y:S01]  /*0ca0*/  BSSY.RECONVERGENT B0, `(.L_x_6) ;  /* 0x000004d000007945 */ /* 0x000fe20003800200 */
[----:B------:R-:W-:Y:S02]  /*0cb0*/  LOP3.LUT R5, R6, 0x800000, RZ, 0xfc, !PT ;  /* 0x0080000006057812 */ /* 0x000fe400078efcff */
[----:B------:R-:W-:-:S03]  /*0cc0*/  FSETP.NEU.AND P1, PT, R2, +INF , PT ;  /* 0x7f8000000200780b */ /* 0x000fc60003f2d000 */
[----:B------:R-:W-:-:S06]  /*0cd0*/  FMUL R5, R5, R0 ;  /* 0x0000000005057220 */ /* 0x000fcc0000400000 */
[----:B------:R-:W-:Y:S01]  /*0ce0*/  @P0 FSEL R2, R2, R5, !P1 ;  /* 0x0000000502020208 */ /* 0x000fe20004800000 */
[----:B------:R-:W-:-:S03]  /*0cf0*/  HFMA2 R5, -RZ, RZ, 1.875, 0 ;  /* 0x3f800000ff057431 */ /* 0x000fc600000001ff */
[----:B------:R-:W-:Y:S01]  /*0d00*/  FSETP.NEU.AND P0, PT, R2, 1, PT ;  /* 0x3f8000000200780b */ /* 0x000fe20003f0d000 */
[----:B0-----:R-:W-:-:S04]  /*0d10*/  FADD R4, R4, R4 ;  /* 0x0000000404047221 */ /* 0x001fc80000000000 */
[----:B------:R-:W0:Y:S02]  /*0d20*/  MUFU.RCP R7, R4 ;  /* 0x0000000400077308 */ /* 0x000e240000001000 */
[----:B0-----:R-:W-:-:S04]  /*0d30*/  FFMA R0, -R4, R7, 1 ;  /* 0x3f80000004007423 */ /* 0x001fc80000000107 */
[----:B------:R-:W-:Y:S02]  /*0d40*/  FFMA R0, R7, R0, R7 ;  /* 0x0000000007007223 */ /* 0x000fe40000000007 */
[----:B------:R-:W-:Y:S05]  /*0d50*/  @!P0 BRA `(.L_x_7) ;  /* 0x0000000400048947 */ /* 0x000fea0003800000 */
[----:B------:R-:W-:-:S13]  /*0d60*/  FSETP.NAN.AND P0, PT, |R2|, |R2|, PT ;  /* 0x400000020200720b */ /* 0x000fda0003f08200 */
[----:B------:R-:W-:Y:S01]  /*0d70*/  @P0 FADD R5, R2, 2 ;  /* 0x4000000002050421 */ /* 0x000fe20000000000 */
[----:B------:R-:W-:Y:S06]  /*0d80*/  @P0 BRA `(.L_x_7) ;  /* 0x0000000000f80947 */ /* 0x000fec0003800000 */
[C---:B------:R-:W-:Y:S01]  /*0d90*/  FMUL R5, |R2|.reuse, 16777216 ;  /* 0x4b80000002057820 */ /* 0x040fe20000400200 */
[C---:B------:R-:W-:Y:S02]  /*0da0*/  FSETP.GEU.AND P0, PT, |R2|.reuse, 1.175494350822287508e-38, PT ;  /* 0x008000000200780b */ /* 0x040fe40003f0e200 */
[----:B------:R-:W-:Y:S02]  /*0db0*/  MOV R16, 0x3a2c32e4 ;  /* 0x3a2c32e400107802 */ /* 0x000fe40000000f00 */
[----:B------:R-:W-:Y:S02]  /*0dc0*/  FSEL R5, R5, |R2|, !P0 ;  /* 0x4000000205057208 */ /* 0x000fe40004000000 */
[----:B------:R-:W-:Y:S02]  /*0dd0*/  FSEL R7, RZ, -24, P0 ;  /* 0xc1c00000ff077808 */ /* 0x000fe40000000000 */
[----:B------:R-:W-:Y:S02]  /*0de0*/  IADD3 R6, PT, PT, R5, -0x3f3504f3, RZ ;  /* 0xc0cafb0d05067810 */ /* 0x000fe40007ffe0ff */
[----:B------:R-:W-:-:S02]  /*0df0*/  FSETP.NEU.AND P0, PT, |R2|, +INF , PT ;  /* 0x7f8000000200780b */ /* 0x000fc40003f0d200 */
[----:B------:R-:W-:Y:S02]  /*0e00*/  LOP3.LUT R6, R6, 0xff800000, RZ, 0xc0, !PT ;  /* 0xff80000006067812 */ /* 0x000fe400078ec0ff */
[----:B------:R-:W-:Y:S02]  /*0e10*/  FSETP.NEU.AND P0, PT, R2, RZ, P0 ;  /* 0x000000ff0200720b */ /* 0x000fe4000070d000 */
[-C--:B------:R-:W-:Y:S02]  /*0e20*/  IADD3 R5, PT, PT, R5, -R6.reuse, RZ ;  /* 0x8000000605057210 */ /* 0x080fe40007ffe0ff */
[----:B------:R-:W-:-:S03]  /*0e30*/  I2FP.F32.S32 R6, R6 ;  /* 0x0000000600067245 */ /* 0x000fc60000201400 */
[C---:B------:R-:W-:Y:S01]  /*0e40*/  FADD R11, R5.reuse, 1 ;  /* 0x3f800000050b7421 */ /* 0x040fe20000000000 */
[----:B------:R-:W-:-:S04]  /*0e50*/  FADD R14, R5, -1 ;  /* 0xbf800000050e7421 */ /* 0x000fc80000000000 */
[----:B------:R-:W-:Y:S01]  /*0e60*/  FADD R12, R14, R14 ;  /* 0x0000000e0e0c7221 */ /* 0x000fe20000000000 */
[----:B------:R-:W0:Y:S01]  /*0e70*/  MUFU.RCP R11, R11 ;  /* 0x0000000b000b7308 */ /* 0x000e220000001000 */
[----:B------:R-:W-:Y:S02]  /*0e80*/  @!P0 FADD R2, R2, R2 ;  /* 0x0000000202028221 */ /* 0x000fe40000000000 */
[----:B0-----:R-:W-:Y:S01]  /*0e90*/  FMUL R5, R11, R12 ;  /* 0x0000000c0b057220 */ /* 0x001fe20000400000 */
[----:B------:R-:W-:-:S03]  /*0ea0*/  FFMA R12, R6, 1.1920928955078125e-07, R7 ;  /* 0x34000000060c7823 */ /* 0x000fc60000000007 */
[----:B------:R-:W-:Y:S01]  /*0eb0*/  FADD R13, R14, -R5 ;  /* 0x800000050e0d7221 */ /* 0x000fe20000000000 */
[CC--:B------:R-:W-:Y:S01]  /*0ec0*/  FMUL R7, R5.reuse, R5.reuse ;  /* 0x0000000505077220 */ /* 0x0c0fe20000400000 */
[----:B------:R-:W-:Y:S02]  /*0ed0*/  FFMA R6, R5, 1.4426950216293334961, R12 ;  /* 0x3fb8aa3b05067823 */ /* 0x000fe4000000000c */
[----:B------:R-:W-:Y:S01]  /*0ee0*/  FADD R13, R13, R13 ;  /* 0x0000000d0d0d7221 */ /* 0x000fe20000000000 */
[C---:B------:R-:W-:Y:S01]  /*0ef0*/  FFMA R16, R7.reuse, R16, 0.0032181653659790754318 ;  /* 0x3b52e7db07107423 */ /* 0x040fe20000000010 */
[----:B------:R-:W-:Y:S02]  /*0f00*/  FADD R12, R12, -R6 ;  /* 0x800000060c0c7221 */ /* 0x000fe40000000000 */
[----:B------:R-:W-:Y:S01]  /*0f10*/  FFMA R14, R14, -R5, R13 ;  /* 0x800000050e0e7223 */ /* 0x000fe2000000000d */
[----:B------:R-:W-:Y:S01]  /*0f20*/  FFMA R16, R7, R16, 0.018033718690276145935 ;  /* 0x3c93bb7307107423 */ /* 0x000fe20000000010 */
[----:B------:R-:W-:-:S02]  /*0f30*/  FFMA R13, R5, 1.4426950216293334961, R12 ;  /* 0x3fb8aa3b050d7823 */ /* 0x000fc4000000000c */
[----:B------:R-:W-:Y:S01]  /*0f40*/  FMUL R14, R11, R14 ;  /* 0x0000000e0b0e7220 */ /* 0x000fe20000400000 */
[----:B------:R-:W-:-:S03]  /*0f50*/  FFMA R16, R7, R16, 0.12022458761930465698 ;  /* 0x3df6384f07107423 */ /* 0x000fc60000000010 */
[----:B------:R-:W-:Y:S01]  /*0f60*/  FFMA R12, R14, 1.4426950216293334961, R13 ;  /* 0x3fb8aa3b0e0c7823 */ /* 0x000fe2000000000d */
[----:B------:R-:W-:-:S03]  /*0f70*/  FMUL R16, R7, R16 ;  /* 0x0000001007107220 */ /* 0x000fc60000400000 */
[----:B------:R-:W-:Y:S01]  /*0f80*/  FFMA R11, R5, 1.9251366722983220825e-08, R12 ;  /* 0x32a55e34050b7823 */ /* 0x000fe2000000000c */
[----:B------:R-:W-:-:S04]  /*0f90*/  FMUL R7, R16, 3 ;  /* 0x4040000010077820 */ /* 0x000fc80000400000 */
[----:B------:R-:W-:Y:S01]  /*0fa0*/  FFMA R7, R14, R7, R11 ;  /* 0x000000070e077223 */ /* 0x000fe2000000000b */
[----:B------:R-:W-:-:S03]  /*0fb0*/  HFMA2 R14, -RZ, RZ, 0.64013671875, -15.109375 ;  /* 0x391fcb8eff0e7431 */ /* 0x000fc600000001ff */
[----:B------:R-:W-:-:S04]  /*0fc0*/  FFMA R7, R5, R16, R7 ;  /* 0x0000001005077223 */ /* 0x000fc80000000007 */
[----:B------:R-:W-:-:S04]  /*0fd0*/  FADD R5, R6, R7 ;  /* 0x0000000706057221 */ /* 0x000fc80000000000 */
[----:B------:R-:W-:Y:S01]  /*0fe0*/  FMUL R12, R5, 2 ;  /* 0x40000000050c7820 */ /* 0x000fe20000400000 */
[----:B------:R-:W-:-:S03]  /*0ff0*/  FADD R6, -R6, R5 ;  /* 0x0000000506067221 */ /* 0x000fc60000000100 */
[----:B------:R-:W0:Y:S01]  /*1000*/  FRND R11, R12 ;  /* 0x0000000c000b7307 */ /* 0x000e220000201000 */
[----:B------:R-:W-:Y:S01]  /*1010*/  FADD R6, R7, -R6 ;  /* 0x8000000607067221 */ /* 0x000fe20000000000 */
[----:B------:R-:W-:Y:S01]  /*1020*/  FFMA R5, R5, 2, -R12 ;  /* 0x4000000005057823 */ /* 0x000fe2000000080c */
[----:B------:R-:W-:-:S03]  /*1030*/  FSETP.GT.AND P2, PT, |R12|, 152, PT ;  /* 0x431800000c00780b */ /* 0x000fc60003f44200 */
[----:B------:R-:W-:Y:S02]  /*1040*/  FFMA R6, R6, 2, R5 ;  /* 0x4000000006067823 */ /* 0x000fe40000000005 */
[----:B------:R-:W1:Y:S01]  /*1050*/  F2I.NTZ R7, R12 ;  /* 0x0000000c00077305 */ /* 0x000e620000203100 */
[----:B0-----:R-:W-:Y:S01]  /*1060*/  FADD R5, R12, -R11 ;  /* 0x8000000b0c057221 */ /* 0x001fe20000000000 */
[----:B------:R-:W-:-:S03]  /*1070*/  FSETP.GT.AND P1, PT, R11, RZ, PT ;  /* 0x000000ff0b00720b */ /* 0x000fc60003f24000 */
[----:B------:R-:W-:-:S04]  /*1080*/  FADD R5, R5, R6 ;  /* 0x0000000605057221 */ /* 0x000fc80000000000 */
[----:B------:R-:W-:-:S04]  /*1090*/  FFMA R6, R5, R14, 0.0013391353422775864601 ;  /* 0x3aaf85ed05067423 */ /* 0x000fc8000000000e */
[----:B------:R-:W-:-:S04]  /*10a0*/  FFMA R6, R5, R6, 0.0096188392490148544312 ;  /* 0x3c1d985605067423 */ /* 0x000fc80000000006 */
[----:B------:R-:W-:-:S04]  /*10b0*/  FFMA R6, R5, R6, 0.055503588169813156128 ;  /* 0x3d6357bb05067423 */ /* 0x000fc80000000006 */
[C---:B------:R-:W-:Y:S01]  /*10c0*/  FFMA R14, R5.reuse, R6, 0.24022644758224487305 ;  /* 0x3e75fdec050e7423 */ /* 0x040fe20000000006 */
[----:B------:R-:W-:Y:S02]  /*10d0*/  SEL R6, RZ, 0x83000000, P1 ;  /* 0x83000000ff067807 */ /* 0x000fe40000800000 */
[----:B------:R-:W-:Y:S01]  /*10e0*/  FSETP.GEU.AND P1, PT, R12, RZ, PT ;  /* 0x000000ff0c00720b */ /* 0x000fe20003f2e000 */
[----:B------:R-:W-:Y:S01]  /*10f0*/  FFMA R14, R5, R14, 0.69314718246459960938 ;  /* 0x3f317218050e7423 */ /* 0x000fe2000000000e */
[----:B-1----:R-:W-:Y:S01]  /*1100*/  LEA R7, R7, -R6, 0x17 ;  /* 0x8000000607077211 */ /* 0x002fe200078eb8ff */
[----:B------:R-:W-:Y:S02]  /*1110*/  VIADD R11, R6, 0x7f000000 ;  /* 0x7f000000060b7836 */ /* 0x000fe40000000000 */
[----:B------:R-:W-:Y:S01]  /*1120*/  FFMA R14, R5, R14, 1 ;  /* 0x3f800000050e7423 */ /* 0x000fe2000000000e */
[----:B------:R-:W-:-:S03]  /*1130*/  FSEL R5, RZ, +INF , !P1 ;  /* 0x7f800000ff057808 */ /* 0x000fc60004800000 */
[----:B------:R-:W-:-:S04]  /*1140*/  FMUL R14, R11, R14 ;  /* 0x0000000e0b0e7220 */ /* 0x000fc80000400000 */
[----:B------:R-:W-:Y:S01]  /*1150*/  @!P2 FMUL R5, R7, R14 ;  /* 0x0000000e0705a220 */ /* 0x000fe20000400000 */
[----:B------:R-:W-:-:S07]  /*1160*/  @!P0 LOP3.LUT R5, R2, 0x7fffffff, RZ, 0xc0, !PT ;  /* 0x7fffffff02058812 */ /* 0x000fce00078ec0ff */
.L_x_7:
[----:B------:R-:W-:Y:S05]  /*1170*/  BSYNC.RECONVERGENT B0 ;  /* 0x0000000000007941 */ /* 0x000fea0003800200 */
.L_x_6:
[----:B------:R-:W0:Y:S01]  /*1180*/  FCHK P0, -R5, R4 ;  /* 0x0000000405007302 */ /* 0x000e220000000100 */
[----:B------:R-:W-:Y:S01]  /*1190*/  FFMA R7, R0, -R5, RZ ;  /* 0x8000000500077223 */ /* 0x000fe200000000ff */
[----:B------:R-:W-:Y:S03]  /*11a0*/  BSSY.RECONVERGENT B0, `(.L_x_8) ;  /* 0x0000009000007945 */ /* 0x000fe60003800200 */
[----:B------:R-:W-:-:S04]  /*11b0*/  FFMA R2, -R4, R7, -R5 ;  /* 0x0000000704027223 */ /* 0x000fc80000000905 */
[----:B------:R-:W-:Y:S01]  /*11c0*/  FFMA R0, R0, R2, R7 ;  /* 0x0000000200007223 */ /* 0x000fe20000000007 */
[----:B0-----:R-:W-:Y:S06]  /*11d0*/  @!P0 BRA `(.L_x_9) ;  /* 0x0000000000148947 */ /* 0x001fec0003800000 */
[----:B------:R-:W-:Y:S01]  /*11e0*/  FADD R2, -R5, -RZ ;  /* 0x800000ff05027221 */ /* 0x000fe20000000100 */
[----:B------:R-:W-:Y:S02]  /*11f0*/  MOV R0, R4 ;  /* 0x0000000400007202 */ /* 0x000fe40000000f00 */
[----:B------:R-:W-:-:S07]  /*1200*/  MOV R12, 0x1220 ;  /* 0x00001220000c7802 */ /* 0x000fce0000000f00 */
[----:B------:R-:W-:Y:S05]  /*1210*/  CALL.REL.NOINC `($__internal_1_$__cuda_sm3x_div_rn_noftz_f32_slowpath) ;  /* 0x0000000800147944 */ /* 0x000fea0003c00000 */
[----:B------:R-:W-:-:S07]  /*1220*/  MOV R0, R2 ;  /* 0x0000000200007202 */ /* 0x000fce0000000f00 */
.L_x_9:
[----:B------:R-:W-:Y:S05]  /*1230*/  BSYNC.RECONVERGENT B0 ;  /* 0x0000000000007941 */ /* 0x000fea0003800200 */
.L_x_8:
[----:B------:R-:W-:Y:S01]  /*1240*/  HFMA2 R5, -RZ, RZ, 0.96630859375, -0.0022525787353515625 ;  /* 0x3bbb989dff057431 */ /* 0x000fe200000001ff */
[----:B------:R-:W-:Y:S01]  /*1250*/  MOV R7, 0x437c0000 ;  /* 0x437c000000077802 */ /* 0x000fe20000000f00 */
[----:B------:R-:W0:Y:S01]  /*1260*/  S2UR UR6, SR_CgaCtaId ;  /* 0x00000000000679c3 */ /* 0x000e220000008800 */
[----:B------:R-:W-:Y:S01]  /*1270*/  UMOV UR4, 0x400 ;  /* 0x0000040000047882 */ /* 0x000fe20000000000 */
[C---:B------:R-:W-:Y:S01]  /*1280*/  ISETP.GT.U32.AND P0, PT, R10.reuse, 0x7f, PT ;  /* 0x0000007f0a00780c */ /* 0x040fe20003f04070 */
[----:B------:R-:W-:Y:S01]  /*1290*/  UIADD3 UR5, UPT, UPT, UR4, 0x400, URZ ;  /* 0x0000040004057890 */ /* 0x000fe2000fffe0ff */
[----:B------:R-:W-:Y:S01]  /*12a0*/  ISETP.GT.U32.AND P1, PT, R10, 0x3f, PT ;  /* 0x0000003f0a00780c */ /* 0x000fe20003f24070 */
[----:B------:R-:W-:-:S04]  /*12b0*/  FFMA.SAT R2, R0, R5, 0.5 ;  /* 0x3f00000000027423 */ /* 0x000fc80000002005 */
[----:B------:R-:W-:-:S04]  /*12c0*/  FFMA.RM R2, R2, R7, 12582913 ;  /* 0x4b40000102027423 */ /* 0x000fc80000004007 */
[C---:B------:R-:W-:Y:S01]  /*12d0*/  FADD R5, R2.reuse, -12583039 ;  /* 0xcb40007f02057421 */ /* 0x040fe20000000000 */
[----:B------:R-:W-:-:S03]  /*12e0*/  SHF.L.U32 R2, R2, 0x17, RZ ;  /* 0x0000001702027819 */ /* 0x000fc600000006ff */
[----:B------:R-:W-:-:S04]  /*12f0*/  FFMA R5, R0, 1.4426950216293334961, -R5 ;  /* 0x3fb8aa3b00057823 */ /* 0x000fc80000000805 */
[----:B------:R-:W-:Y:S01]  /*1300*/  FFMA R5, R0, 1.925963033500011079e-08, R5 ;  /* 0x32a5706000057823 */ /* 0x000fe20000000005 */
[----:B0-----:R-:W-:Y:S02]  /*1310*/  ULEA UR4, UR6, UR4, 0x18 ;  /* 0x0000000406047291 */ /* 0x001fe4000f8ec0ff */
[----:B------:R-:W-:-:S03]  /*1320*/  ULEA UR5, UR6, UR5, 0x18 ;  /* 0x0000000506057291 */ /* 0x000fc6000f8ec0ff */
[----:B------:R-:W0:Y:S03]  /*1330*/  MUFU.EX2 R5, R5 ;  /* 0x0000000500057308 */ /* 0x000e260000000800 */
[----:B------:R-:W-:Y:S01]  /*1340*/  LEA R0, R10, UR5, 0x2 ;  /* 0x000000050a007c11 */ /* 0x000fe2000f8e10ff */
[----:B0-----:R-:W-:Y:S01]  /*1350*/  FMUL R7, R2, R5 ;  /* 0x0000000502077220 */ /* 0x001fe20000400000 */
[----:B------:R-:W-:-:S03]  /*1360*/  LEA R2, R10, UR4, 0x2 ;  /* 0x000000040a027c11 */ /* 0x000fc6000f8e10ff */
[----:B------:R-:W-:Y:S02]  /*1370*/  FMUL R11, R18, R7 ;  /* 0x00000007120b7220 */ /* 0x000fe40000400000 */
[----:B------:R-:W-:Y:S04]  /*1380*/  STS [R2], R7 ;  /* 0x0000000702007388 */ /* 0x000fe80000000800 */
[----:B------:R-:W-:Y:S01]  /*1390*/  STS [R0], R11 ;  /* 0x0000000b00007388 */ /* 0x000fe20000000800 */
[----:B------:R-:W-:Y:S06]  /*13a0*/  BAR.SYNC.DEFER_BLOCKING 0x0 ;  /* 0x0000000000007b1d */ /* 0x000fec0000010000 */
[----:B------:R-:W-:Y:S04]  /*13b0*/  @!P0 LDS R4, [R2+0x200] ;  /* 0x0002000002048984 */ /* 0x000fe80000000800 */
[----:B------:R-:W0:Y:S02]  /*13c0*/  @!P0 LDS R5, [R2] ;  /* 0x0000000002058984 */ /* 0x000e240000000800 */
[----:B0-----:R-:W-:-:S05]  /*13d0*/  @!P0 FADD R5, R4, R5 ;  /* 0x0000000504058221 */ /* 0x001fca0000000000 */
[----:B------:R-:W-:Y:S04]  /*13e0*/  @!P0 STS [R2], R5 ;  /* 0x0000000502008388 */ /* 0x000fe80000000800 */
[----:B------:R-:W-:Y:S04]  /*13f0*/  @!P0 LDS R4, [R0+0x200] ;  /* 0x0002000000048984 */ /* 0x000fe80000000800 */
[----:B------:R-:W0:Y:S02]  /*1400*/  @!P0 LDS R13, [R0] ;  /* 0x00000000000d8984 */ /* 0x000e240000000800 */
[----:B0-----:R-:W-:-:S05]  /*1410*/  @!P0 FADD R13, R4, R13 ;  /* 0x0000000d040d8221 */ /* 0x001fca0000000000 */
[----:B------:R-:W-:Y:S01]  /*1420*/  @!P0 STS [R0], R13 ;  /* 0x0000000d00008388 */ /* 0x000fe20000000800 */
[----:B------:R-:W-:Y:S01]  /*1430*/  BAR.SYNC.DEFER_BLOCKING 0x0 ;  /* 0x0000000000007b1d */ /* 0x000fe20000010000 */
[----:B------:R-:W-:-:S05]  /*1440*/  ISETP.GT.U32.AND P0, PT, R10, 0x1f, PT ;  /* 0x0000001f0a00780c */ /* 0x000fca0003f04070 */
        /* <DEDUP_REMOVED lines=49> */
[----:B------:R-:W-:-:S05]  /*1760*/  ISETP.NE.AND P1, PT, R10, RZ, PT ;  /* 0x000000ff0a00720c */ /* 0x000fca0003f25270 */
[----:B------:R-:W-:Y:S04]  /*1770*/  @!P0 LDS R4, [R2+0x8] ;  /* 0x0000080002048984 */ /* 0x000fe80000000800 */
[----:B------:R-:W0:Y:S02]  /*1780*/  @!P0 LDS R5, [R2] ;  /* 0x0000000002058984 */ /* 0x000e240000000800 */
[----:B0-----:R-:W-:-:S05]  /*1790*/  @!P0 FADD R5, R4, R5 ;  /* 0x0000000504058221 */ /* 0x001fca0000000000 */
[----:B------:R-:W-:Y:S04]  /*17a0*/  @!P0 STS [R2], R5 ;  /* 0x0000000502008388 */ /* 0x000fe80000000800 */
[----:B------:R-:W-:Y:S04]  /*17b0*/  @!P0 LDS R4, [R0+0x8] ;  /* 0x0000080000048984 */ /* 0x000fe80000000800 */
[----:B------:R-:W0:Y:S02]  /*17c0*/  @!P0 LDS R11, [R0] ;  /* 0x00000000000b8984 */ /* 0x000e240000000800 */
[----:B0-----:R-:W-:-:S05]  /*17d0*/  @!P0 FADD R11, R4, R11 ;  /* 0x0000000b040b8221 */ /* 0x001fca0000000000 */
[----:B------:R0:W-:Y:S01]  /*17e0*/  @!P0 STS [R0], R11 ;  /* 0x0000000b00008388 */ /* 0x0001e20000000800 */
[----:B------:R-:W-:Y:S06]  /*17f0*/  BAR.SYNC.DEFER_BLOCKING 0x0 ;  /* 0x0000000000007b1d */ /* 0x000fec0000010000 */
[----:B------:R-:W-:Y:S05]  /*1800*/  @P1 EXIT ;  /* 0x000000000000194d */ /* 0x000fea0003800000 */
[----:B0-----:R-:W0:Y:S01]  /*1810*/  LDS.64 R10, [UR4] ;  /* 0x00000004ff0a7984 */ /* 0x001e220008000a00 */
[----:B------:R-:W1:Y:S01]  /*1820*/  LDCU UR5, c[0x0][0x370] ;  /* 0x00006e00ff0577ac */ /* 0x000e620008000800 */
[----:B------:R-:W2:Y:S02]  /*1830*/  LDC.64 R4, c[0x0][0x390] ;  /* 0x0000e400ff047b82 */ /* 0x000ea40000000a00 */
[----:B------:R-:W3:Y:S01]  /*1840*/  LDS.64 R12, [UR4+0x400] ;  /* 0x00040004ff0c7984 */ /* 0x000ee20008000a00 */
[----:B------:R-:W4:Y:S05]  /*1850*/  LDCU UR6, c[0x0][0x374] ;  /* 0x00006e80ff0677ac */ /* 0x000f2a0008000800 */
[----:B------:R-:W5:Y:S01]  /*1860*/  LDC.64 R6, c[0x0][0x388] ;  /* 0x0000e200ff067b82 */ /* 0x000f620000000a00 */
[----:B----4-:R-:W-:-:S04]  /*1870*/  IMAD R8, R3, UR6, R8 ;  /* 0x0000000603087c24 */ /* 0x010fc8000f8e0208 */
[----:B-1----:R-:W-:-:S04]  /*1880*/  IMAD R9, R8, UR5, R9 ;  /* 0x0000000508097c24 */ /* 0x002fc8000f8e0209 */
[----:B--2---:R-:W-:-:S04]  /*1890*/  IMAD.WIDE.U32 R2, R9, 0x4, R4 ;  /* 0x0000000409027825 */ /* 0x004fc800078e0004 */
[----:B-----5:R-:W-:-:S04]  /*18a0*/  IMAD.WIDE.U32 R4, R9, 0x4, R6 ;  /* 0x0000000409047825 */ /* 0x020fc800078e0006 */
[----:B0-----:R-:W-:Y:S01]  /*18b0*/  FADD R11, R10, R11 ;  /* 0x0000000b0a0b7221 */ /* 0x001fe20000000000 */
[----:B---3--:R-:W-:-:S04]  /*18c0*/  FADD R13, R12, R13 ;  /* 0x0000000d0c0d7221 */ /* 0x008fc80000000000 */
[----:B------:R-:W-:Y:S04]  /*18d0*/  STG.E desc[UR8][R2.64], R11 ;  /* 0x0000000b02007986 */ /* 0x000fe8000c101908 */
[----:B------:R-:W-:Y:S01]  /*18e0*/  STG.E desc[UR8][R4.64], R13 ;  /* 0x0000000d04007986 */ /* 0x000fe2000c101908 */
[----:B------:R-:W-:Y:S05]  /*18f0*/  EXIT ;  /* 0x000000000000794d */ /* 0x000fea0003800000 */
        .weak           $__internal_0_$__cuda_sm20_sqrt_rn_f32_slowpath
        .type           $__internal_0_$__cuda_sm20_sqrt_rn_f32_slowpath,@function
        .size           $__internal_0_$__cuda_sm20_sqrt_rn_f32_slowpath,($__internal_1_$__cuda_sm3x_div_rn_noftz_f32_slowpath - $__internal_0_$__cuda_sm20_sqrt_rn_f32_slowpath)
$__internal_0_$__cuda_sm20_sqrt_rn_f32_slowpath:
[----:B------:R-:W-:-:S13]  /*1900*/  LOP3.LUT P0, RZ, R7, 0x7fffffff, RZ, 0xc0, !PT ;  /* 0x7fffffff07ff7812 */ /* 0x000fda000780c0ff */
[----:B------:R-:W-:Y:S01]  /*1910*/  @!P0 MOV R4, R7 ;  /* 0x0000000700048202 */ /* 0x000fe20000000f00 */
[----:B------:R-:W-:Y:S06]  /*1920*/  @!P0 BRA `(.L_x_10) ;  /* 0x0000000000448947 */ /* 0x000fec0003800000 */
[----:B------:R-:W-:Y:S01]  /*1930*/  FSETP.GEU.FTZ.AND P0, PT, R7, RZ, PT ;  /* 0x000000ff0700720b */ /* 0x000fe20003f1e000 */
[----:B------:R-:W-:-:S12]  /*1940*/  IMAD.MOV.U32 R0, RZ, RZ, R7 ;  /* 0x000000ffff007224 */ /* 0x000fd800078e0007 */
[----:B------:R-:W-:Y:S01]  /*1950*/  @!P0 MOV R4, 0x7fffffff ;  /* 0x7fffffff00048802 */ /* 0x000fe20000000f00 */
[----:B------:R-:W-:Y:S06]  /*1960*/  @!P0 BRA `(.L_x_10) ;  /* 0x0000000000348947 */ /* 0x000fec0003800000 */
[----:B------:R-:W-:-:S13]  /*1970*/  FSETP.GTU.FTZ.AND P0, PT, |R0|, +INF , PT ;  /* 0x7f8000000000780b */ /* 0x000fda0003f1c200 */
[----:B------:R-:W-:Y:S01]  /*1980*/  @P0 FADD.FTZ R4, R0, 1 ;  /* 0x3f80000000040421 */ /* 0x000fe20000010000 */
[----:B------:R-:W-:Y:S06]  /*1990*/  @P0 BRA `(.L_x_10) ;  /* 0x0000000000280947 */ /* 0x000fec0003800000 */
[----:B------:R-:W-:-:S13]  /*19a0*/  FSETP.NEU.FTZ.AND P0, PT, |R0|, +INF , PT ;  /* 0x7f8000000000780b */ /* 0x000fda0003f1d200 */
[----:B------:R-:W-:-:S04]  /*19b0*/  @P0 FFMA R7, R0, 1.84467440737095516160e+19, RZ ;  /* 0x5f80000000070823 */ /* 0x000fc800000000ff */
[----:B------:R-:W0:Y:S02]  /*19c0*/  @P0 MUFU.RSQ R4, R7 ;  /* 0x0000000700040308 */ /* 0x000e240000001400 */
[----:B0-----:R-:W-:Y:S01]  /*19d0*/  @P0 FMUL.FTZ R12, R7, R4 ;  /* 0x00000004070c0220 */ /* 0x001fe20000410000 */
[----:B------:R-:W-:Y:S01]  /*19e0*/  @P0 FMUL.FTZ R13, R4, 0.5 ;  /* 0x3f000000040d0820 */ /* 0x000fe20000410000 */
[----:B------:R-:W-:Y:S02]  /*19f0*/  @!P0 MOV R4, R0 ;  /* 0x0000000000048202 */ /* 0x000fe40000000f00 */
[----:B------:R-:W-:-:S04]  /*1a00*/  @P0 FADD.FTZ R11, -R12, -RZ ;  /* 0x800000ff0c0b0221 */ /* 0x000fc80000010100 */
[----:B------:R-:W-:-:S04]  /*1a10*/  @P0 FFMA R11, R12, R11, R7 ;  /* 0x0000000b0c0b0223 */ /* 0x000fc80000000007 */
[----:B------:R-:W-:-:S04]  /*1a20*/  @P0 FFMA R11, R11, R13, R12 ;  /* 0x0000000d0b0b0223 */ /* 0x000fc8000000000c */
[----:B------:R-:W-:-:S07]  /*1a30*/  @P0 FMUL.FTZ R4, R11, 2.3283064365386962891e-10 ;  /* 0x2f8000000b040820 */ /* 0x000fce0000410000 */
.L_x_10:
[----:B------:R-:W-:Y:S01]  /*1a40*/  HFMA2 R13, -RZ, RZ, 0, 0 ;  /* 0x00000000ff0d7431 */ /* 0x000fe200000001ff */
[----:B------:R-:W-:-:S04]  /*1a50*/  MOV R12, R14 ;  /* 0x0000000e000c7202 */ /* 0x000fc80000000f00 */
[----:B------:R-:W-:Y:S05]  /*1a60*/  RET.REL.NODEC R12 `(_Z18calc_partial_sums3PKfPfS1_ffii) ;  /* 0xffffffe40c647950 */ /* 0x000fea0003c3ffff */
        .weak           $__internal_1_$__cuda_sm3x_div_rn_noftz_f32_slowpath
        .type           $__internal_1_$__cuda_sm3x_div_rn_noftz_f32_slowpath,@function
        .size           $__internal_1_$__cuda_sm3x_div_rn_noftz_f32_slowpath,(.L_x_80 - $__internal_1_$__cuda_sm3x_div_rn_noftz_f32_slowpath)
$__internal_1_$__cuda_sm3x_div_rn_noftz_f32_slowpath:
[----:B------:R-:W-:Y:S01]  /*1a70*/  SHF.R.U32.HI R13, RZ, 0x17, R0 ;  /* 0x00000017ff0d7819 */ /* 0x000fe20000011600 */
[----:B------:R-:W-:Y:S01]  /*1a80*/  BSSY.RECONVERGENT B1, `(.L_x_11) ;  /* 0x0000065000017945 */ /* 0x000fe20003800200 */
[----:B------:R-:W-:Y:S02]  /*1a90*/  SHF.R.U32.HI R24, RZ, 0x17, R2 ;  /* 0x00000017ff187819 */ /* 0x000fe40000011602 */
[----:B------:R-:W-:Y:S02]  /*1aa0*/  LOP3.LUT R13, R13, 0xff, RZ, 0xc0, !PT ;  /* 0x000000ff0d0d7812 */ /* 0x000fe400078ec0ff */
[----:B------:R-:W-:Y:S02]  /*1ab0*/  LOP3.LUT R24, R24, 0xff, RZ, 0xc0, !PT ;  /* 0x000000ff18187812 */ /* 0x000fe400078ec0ff */
[----:B------:R-:W-:Y:S02]  /*1ac0*/  IADD3 R19, PT, PT, R13, -0x1, RZ ;  /* 0xffffffff0d137810 */ /* 0x000fe40007ffe0ff */
[----:B------:R-:W-:-:S02]  /*1ad0*/  IADD3 R16, PT, PT, R24, -0x1, RZ ;  /* 0xffffffff18107810 */ /* 0x000fc40007ffe0ff */
[----:B------:R-:W-:Y:S02]  /*1ae0*/  ISETP.GT.U32.AND P0, PT, R19, 0xfd, PT ;  /* 0x000000fd1300780c */ /* 0x000fe40003f04070 */
[----:B------:R-:W-:Y:S02]  /*1af0*/  MOV R19, R0 ;  /* 0x0000000000137202 */ /* 0x000fe40000000f00 */
[----:B------:R-:W-:-:S13]  /*1b00*/  ISETP.GT.U32.OR P0, PT, R16, 0xfd, P0 ;  /* 0x000000fd1000780c */ /* 0x000fda0000704470 */
[----:B------:R-:W-:Y:S01]  /*1b10*/  @!P0 IMAD.MOV.U32 R16, RZ, RZ, RZ ;  /* 0x000000ffff108224 */ /* 0x000fe200078e00ff */
[----:B------:R-:W-:Y:S06]  /*1b20*/  @!P0 BRA `(.L_x_12) ;  /* 0x0000000000648947 */ /* 0x000fec0003800000 */
[----:B------:R-:W-:Y:S02]  /*1b30*/  FSETP.GTU.FTZ.AND P0, PT, |R2|, +INF , PT ;  /* 0x7f8000000200780b */ /* 0x000fe40003f1c200 */
[----:B------:R-:W-:-:S04]  /*1b40*/  FSETP.GTU.FTZ.AND P1, PT, |R0|, +INF , PT ;  /* 0x7f8000000000780b */ /* 0x000fc80003f3c200 */
[----:B------:R-:W-:-:S13]  /*1b50*/  PLOP3.LUT P0, PT, P0, P1, PT, 0xf8, 0x8f ;  /* 0x00000000008f781c */ /* 0x000fda0000703f70 */
[----:B------:R-:W-:Y:S05]  /*1b60*/  @P0 BRA `(.L_x_13) ;  /* 0x0000000400540947 */ /* 0x000fea0003800000 */
[----:B------:R-:W-:-:S13]  /*1b70*/  LOP3.LUT P0, RZ, R19, 0x7fffffff, R2, 0xc8, !PT ;  /* 0x7fffffff13ff7812 */ /* 0x000fda000780c802 */
[----:B------:R-:W-:Y:S05]  /*1b80*/  @!P0 BRA `(.L_x_14) ;  /* 0x0000000400448947 */ /* 0x000fea0003800000 */
[----:B------:R-:W-:Y:S02]  /*1b90*/  FSETP.NEU.FTZ.AND P0, PT, |R2|, +INF , PT ;  /* 0x7f8000000200780b */ /* 0x000fe40003f1d200 */
[----:B------:R-:W-:Y:S02]  /*1ba0*/  FSETP.NEU.FTZ.AND P2, PT, |R0|, +INF , PT ;  /* 0x7f8000000000780b */ /* 0x000fe40003f5d200 */
[----:B------:R-:W-:-:S11]  /*1bb0*/  FSETP.NEU.FTZ.AND P1, PT, |R2|, +INF , PT ;  /* 0x7f8000000200780b */ /* 0x000fd60003f3d200 */
[----:B------:R-:W-:Y:S05]  /*1bc0*/  @!P2 BRA !P0, `(.L_x_14) ;  /* 0x000000040034a947 */ /* 0x000fea0004000000 */
[----:B------:R-:W-:-:S04]  /*1bd0*/  LOP3.LUT P0, RZ, R2, 0x7fffffff, RZ, 0xc0, !PT ;  /* 0x7fffffff02ff7812 */ /* 0x000fc8000780c0ff */
[----:B------:R-:W-:-:S13]  /*1be0*/  PLOP3.LUT P0, PT, P2, P0, PT, 0x2f, 0xf2 ;  /* 0x0000000000f2781c */ /* 0x000fda0001700577 */
[----:B------:R-:W-:Y:S05]  /*1bf0*/  @P0 BRA `(.L_x_15) ;  /* 0x0000000400200947 */ /* 0x000fea0003800000 */
[----:B------:R-:W-:-:S04]  /*1c00*/  LOP3.LUT P0, RZ, R19, 0x7fffffff, RZ, 0xc0, !PT ;  /* 0x7fffffff13ff7812 */ /* 0x000fc8000780c0ff */
[----:B------:R-:W-:-:S13]  /*1c10*/  PLOP3.LUT P0, PT, P1, P0, PT, 0x2f, 0xf2 ;  /* 0x0000000000f2781c */ /* 0x000fda0000f00577 */
[----:B------:R-:W-:Y:S05]  /*1c20*/  @P0 BRA `(.L_x_16) ;  /* 0x0000000400080947 */ /* 0x000fea0003800000 */
[----:B------:R-:W-:-:S04]  /*1c30*/  IADD3 R16, PT, PT, R24, -0x1, RZ ;  /* 0xffffffff18107810 */ /* 0x000fc80007ffe0ff */
[----:B------:R-:W-:Y:S02]  /*1c40*/  ISETP.GE.AND P0, PT, R16, RZ, PT ;  /* 0x000000ff1000720c */ /* 0x000fe40003f06270 */
[----:B------:R-:W-:-:S04]  /*1c50*/  IADD3 R16, PT, PT, R13, -0x1, RZ ;  /* 0xffffffff0d107810 */ /* 0x000fc80007ffe0ff */
[----:B------:R-:W-:-:S07]  /*1c60*/  ISETP.GE.AND P1, PT, R16, RZ, PT ;  /* 0x000000ff1000720c */ /* 0x000fce0003f26270 */
[----:B------:R-:W-:Y:S01]  /*1c70*/  @P0 MOV R16, RZ ;  /* 0x000000ff00100202 */ /* 0x000fe20000000f00 */
[----:B------:R-:W-:Y:S01]  /*1c80*/  @!P0 FFMA R2, R2, 1.84467440737095516160e+19, RZ ;  /* 0x5f80000002028823 */ /* 0x000fe200000000ff */
[----:B------:R-:W-:-:S04]  /*1c90*/  @!P0 MOV R16, 0xffffffc0 ;  /* 0xffffffc000108802 */ /* 0x000fc80000000f00 */
[----:B------:R-:W-:Y:S01]  /*1ca0*/  @!P1 FFMA R19, R0, 1.84467440737095516160e+19, RZ ;  /* 0x5f80000000139823 */ /* 0x000fe200000000ff */
[----:B------:R-:W-:-:S07]  /*1cb0*/  @!P1 IADD3 R16, PT, PT, R16, 0x40, RZ ;  /* 0x0000004010109810 */ /* 0x000fce0007ffe0ff */
.L_x_12:
[----:B------:R-:W-:Y:S01]  /*1cc0*/  LEA R22, R13, 0xc0800000, 0x17 ;  /* 0xc08000000d167811 */ /* 0x000fe200078eb8ff */
[----:B------:R-:W-:Y:S01]  /*1cd0*/  BSSY.RECONVERGENT B2, `(.L_x_17) ;  /* 0x0000036000027945 */ /* 0x000fe20003800200 */
[----:B------:R-:W-:Y:S02]  /*1ce0*/  IADD3 R24, PT, PT, R24, -0x7f, RZ ;  /* 0xffffff8118187810 */ /* 0x000fe40007ffe0ff */
[----:B------:R-:W-:-:S03]  /*1cf0*/  IADD3 R23, PT, PT, -R22, R19, RZ ;  /* 0x0000001316177210 */ /* 0x000fc60007ffe1ff */
[C---:B------:R-:W-:Y:S01]  /*1d00*/  IMAD R2, R24.reuse, -0x800000, R2 ;  /* 0xff80000018027824 */ /* 0x040fe200078e0202 */
[----:B------:R0:W1:Y:S01]  /*1d10*/  MUFU.RCP R22, R23 ;  /* 0x0000001700167308 */ /* 0x0000620000001000 */
[----:B------:R-:W-:Y:S01]  /*1d20*/  FADD.FTZ R21, -R23, -RZ ;  /* 0x800000ff17157221 */ /* 0x000fe20000010100 */
[----:B0-----:R-:W-:-:S05]  /*1d30*/  IADD3 R23, PT, PT, R24, 0x7f, -R13 ;  /* 0x0000007f18177810 */ /* 0x001fca0007ffe80d */
[----:B------:R-:W-:Y:S02]  /*1d40*/  IMAD.IADD R23, R23, 0x1, R16 ;  /* 0x0000000117177824 */ /* 0x000fe400078e0210 */
[----:B-1----:R-:W-:-:S04]  /*1d50*/  FFMA R19, R22, R21, 1 ;  /* 0x3f80000016137423 */ /* 0x002fc80000000015 */
[----:B------:R-:W-:-:S04]  /*1d60*/  FFMA R19, R22, R19, R22 ;  /* 0x0000001316137223 */ /* 0x000fc80000000016 */
[----:B------:R-:W-:-:S04]  /*1d70*/  FFMA R22, R2, R19, RZ ;  /* 0x0000001302167223 */ /* 0x000fc800000000ff */
[----:B------:R-:W-:-:S04]  /*1d80*/  FFMA R25, R21, R22, R2 ;  /* 0x0000001615197223 */ /* 0x000fc80000000002 */
[----:B------:R-:W-:-:S04]  /*1d90*/  FFMA R22, R19, R25, R22 ;  /* 0x0000001913167223 */ /* 0x000fc80000000016 */
[----:B------:R-:W-:-:S04]  /*1da0*/  FFMA R21, R21, R22, R2 ;  /* 0x0000001615157223 */ /* 0x000fc80000000002 */
[----:B------:R-:W-:-:S05]  /*1db0*/  FFMA R2, R19, R21, R22 ;  /* 0x0000001513027223 */ /* 0x000fca0000000016 */
[----:B------:R-:W-:-:S04]  /*1dc0*/  SHF.R.U32.HI R13, RZ, 0x17, R2 ;  /* 0x00000017ff0d7819 */ /* 0x000fc80000011602 */
[----:B------:R-:W-:-:S04]  /*1dd0*/  LOP3.LUT R16, R13, 0xff, RZ, 0xc0, !PT ;  /* 0x000000ff0d107812 */ /* 0x000fc800078ec0ff */
[----:B------:R-:W-:-:S04]  /*1de0*/  IADD3 R13, PT, PT, R16, R23, RZ ;  /* 0x00000017100d7210 */ /* 0x000fc80007ffe0ff */
[----:B------:R-:W-:-:S04]  /*1df0*/  IADD3 R16, PT, PT, R13, -0x1, RZ ;  /* 0xffffffff0d107810 */ /* 0x000fc80007ffe0ff */
[----:B------:R-:W-:-:S13]  /*1e00*/  ISETP.GE.U32.AND P0, PT, R16, 0xfe, PT ;  /* 0x000000fe1000780c */ /* 0x000fda0003f06070 */
[----:B------:R-:W-:Y:S05]  /*1e10*/  @!P0 BRA `(.L_x_18) ;  /* 0x0000000000808947 */ /* 0x000fea0003800000 */
[----:B------:R-:W-:-:S13]  /*1e20*/  ISETP.GT.AND P0, PT, R13, 0xfe, PT ;  /* 0x000000fe0d00780c */ /* 0x000fda0003f04270 */
[----:B------:R-:W-:Y:S05]  /*1e30*/  @P0 BRA `(.L_x_19) ;  /* 0x00000000006c0947 */ /* 0x000fea0003800000 */
[----:B------:R-:W-:-:S13]  /*1e40*/  ISETP.GE.AND P0, PT, R13, 0x1, PT ;  /* 0x000000010d00780c */ /* 0x000fda0003f06270 */
[----:B------:R-:W-:Y:S05]  /*1e50*/  @P0 BRA `(.L_x_20) ;  /* 0x0000000000740947 */ /* 0x000fea0003800000 */
[----:B------:R-:W-:Y:S02]  /*1e60*/  ISETP.GE.AND P0, PT, R13, -0x18, PT ;  /* 0xffffffe80d00780c */ /* 0x000fe40003f06270 */
[----:B------:R-:W-:-:S11]  /*1e70*/  LOP3.LUT R2, R2, 0x80000000, RZ, 0xc0, !PT ;  /* 0x8000000002027812 */ /* 0x000fd600078ec0ff */
[----:B------:R-:W-:Y:S05]  /*1e80*/  @!P0 BRA `(.L_x_20) ;  /* 0x0000000000688947 */ /* 0x000fea0003800000 */
[CCC-:B------:R-:W-:Y:S01]  /*1e90*/  FFMA.RZ R23, R19.reuse, R21.reuse, R22.reuse ;  /* 0x0000001513177223 */ /* 0x1c0fe2000000c016 */
[CCC-:B------:R-:W-:Y:S01]  /*1ea0*/  FFMA.RP R16, R19.reuse, R21.reuse, R22.reuse ;  /* 0x0000001513107223 */ /* 0x1c0fe20000008016 */
[----:B------:R-:W-:Y:S01]  /*1eb0*/  FFMA.RM R19, R19, R21, R22 ;  /* 0x0000001513137223 */ /* 0x000fe20000004016 */
[----:B------:R-:W-:Y:S02]  /*1ec0*/  IADD3 R22, PT, PT, R13, 0x20, RZ ;  /* 0x000000200d167810 */ /* 0x000fe40007ffe0ff */
[----:B------:R-:W-:Y:S02]  /*1ed0*/  LOP3.LUT R23, R23, 0x7fffff, RZ, 0xc0, !PT ;  /* 0x007fffff17177812 */ /* 0x000fe400078ec0ff */
[----:B------:R-:W-:Y:S02]  /*1ee0*/  ISETP.NE.AND P2, PT, R13, RZ, PT ;  /* 0x000000ff0d00720c */ /* 0x000fe40003f45270 */
[----:B------:R-:W-:Y:S02]  /*1ef0*/  LOP3.LUT R23, R23, 0x800000, RZ, 0xfc, !PT ;  /* 0x0080000017177812 */ /* 0x000fe400078efcff */
[----:B------:R-:W-:-:S02]  /*1f00*/  ISETP.NE.AND P1, PT, R13, RZ, PT ;  /* 0x000000ff0d00720c */ /* 0x000fc40003f25270 */
[----:B------:R-:W-:Y:S02]  /*1f10*/  IADD3 R13, PT, PT, -R13, RZ, RZ ;  /* 0x000000ff0d0d7210 */ /* 0x000fe40007ffe1ff */
[----:B------:R-:W-:Y:S02]  /*1f20*/  SHF.L.U32 R22, R23, R22, RZ ;  /* 0x0000001617167219 */ /* 0x000fe400000006ff */
[----:B------:R-:W-:Y:S02]  /*1f30*/  FSETP.NEU.FTZ.AND P0, PT, R16, R19, PT ;  /* 0x000000131000720b */ /* 0x000fe40003f1d000 */
[----:B------:R-:W-:Y:S02]  /*1f40*/  SEL R16, R13, RZ, P2 ;  /* 0x000000ff0d107207 */ /* 0x000fe40001000000 */
[----:B------:R-:W-:Y:S02]  /*1f50*/  ISETP.NE.AND P1, PT, R22, RZ, P1 ;  /* 0x000000ff1600720c */ /* 0x000fe40000f25270 */
[----:B------:R-:W-:-:S02]  /*1f60*/  SHF.R.U32.HI R16, RZ, R16, R23 ;  /* 0x00000010ff107219 */ /* 0x000fc40000011617 */
[----:B------:R-:W-:Y:S02]  /*1f70*/  PLOP3.LUT P0, PT, P0, P1, PT, 0xf8, 0x8f ;  /* 0x00000000008f781c */ /* 0x000fe40000703f70 */
[----:B------:R-:W-:Y:S02]  /*1f80*/  SHF.R.U32.HI R22, RZ, 0x1, R16 ;  /* 0x00000001ff167819 */ /* 0x000fe40000011610 */
[----:B------:R-:W-:-:S04]  /*1f90*/  SEL R13, RZ, 0x1, !P0 ;  /* 0x00000001ff0d7807 */ /* 0x000fc80004000000 */
[----:B------:R-:W-:-:S04]  /*1fa0*/  LOP3.LUT R13, R13, 0x1, R22, 0xf8, !PT ;  /* 0x000000010d0d7812 */ /* 0x000fc800078ef816 */
[----:B------:R-:W-:-:S04]  /*1fb0*/  LOP3.LUT R13, R13, R16, RZ, 0xc0, !PT ;  /* 0x000000100d0d7212 */ /* 0x000fc800078ec0ff */
[----:B------:R-:W-:-:S04]  /*1fc0*/  IADD3 R13, PT, PT, R22, R13, RZ ;  /* 0x0000000d160d7210 */ /* 0x000fc80007ffe0ff */
[----:B------:R-:W-:Y:S01]  /*1fd0*/  LOP3.LUT R2, R13, R2, RZ, 0xfc, !PT ;  /* 0x000000020d027212 */ /* 0x000fe200078efcff */
[----:B------:R-:W-:Y:S06]  /*1fe0*/  BRA `(.L_x_20) ;  /* 0x0000000000107947 */ /* 0x000fec0003800000 */
.L_x_19:
[----:B------:R-:W-:-:S04]  /*1ff0*/  LOP3.LUT R2, R2, 0x80000000, RZ, 0xc0, !PT ;  /* 0x8000000002027812 */ /* 0x000fc800078ec0ff */
[----:B------:R-:W-:Y:S01]  /*2000*/  LOP3.LUT R2, R2, 0x7f800000, RZ, 0xfc, !PT ;  /* 0x7f80000002027812 */ /* 0x000fe200078efcff */
[----:B------:R-:W-:Y:S06]  /*2010*/  BRA `(.L_x_20) ;  /* 0x0000000000047947 */ /* 0x000fec0003800000 */
.L_x_18:
[----:B------:R-:W-:-:S07]  /*2020*/  LEA R2, R23, R2, 0x17 ;  /* 0x0000000217027211 */ /* 0x000fce00078eb8ff */
.L_x_20:
[----:B------:R-:W-:Y:S05]  /*2030*/  BSYNC.RECONVERGENT B2 ;  /* 0x0000000000027941 */ /* 0x000fea0003800200 */
.L_x_17:
[----:B------:R-:W-:Y:S05]  /*2040*/  BRA `(.L_x_21) ;  /* 0x0000000000207947 */ /* 0x000fea0003800000 */
.L_x_16:
[----:B------:R-:W-:-:S04]  /*2050*/  LOP3.LUT R2, R19, 0x80000000, R2, 0x48, !PT ;  /* 0x8000000013027812 */ /* 0x000fc800078e4802 */
[----:B------:R-:W-:Y:S01]  /*2060*/  LOP3.LUT R2, R2, 0x7f800000, RZ, 0xfc, !PT ;  /* 0x7f80000002027812 */ /* 0x000fe200078efcff */
[----:B------:R-:W-:Y:S06]  /*2070*/  BRA `(.L_x_21) ;  /* 0x0000000000147947 */ /* 0x000fec0003800000 */
.L_x_15:
[----:B------:R-:W-:Y:S01]  /*2080*/  LOP3.LUT R2, R19, 0x80000000, R2, 0x48, !PT ;  /* 0x8000000013027812 */ /* 0x000fe200078e4802 */
[----:B------:R-:W-:Y:S06]  /*2090*/  BRA `(.L_x_21) ;  /* 0x00000000000c7947 */ /* 0x000fec0003800000 */
.L_x_14:
[----:B------:R-:W0:Y:S01]  /*20a0*/  MUFU.RSQ R2, -QNAN ;  /* 0xffc0000000027908 */ /* 0x000e220000001400 */
[----:B------:R-:W-:Y:S05]  /*20b0*/  BRA `(.L_x_21) ;  /* 0x0000000000047947 */ /* 0x000fea0003800000 */
.L_x_13:
[----:B------:R-:W-:-:S07]  /*20c0*/  FADD.FTZ R2, R2, R0 ;  /* 0x0000000002027221 */ /* 0x000fce0000010000 */
.L_x_21:
[----:B------:R-:W-:Y:S05]  /*20d0*/  BSYNC.RECONVERGENT B1 ;  /* 0x0000000000017941 */ /* 0x000fea0003800200 */
.L_x_11:
[----:B------:R-:W-:-:S04]  /*20e0*/  HFMA2 R13, -RZ, RZ, 0, 0 ;  /* 0x00000000ff0d7431 */ /* 0x000fc800000001ff */
[----:B0-----:R-:W-:Y:S05]  /*20f0*/  RET.REL.NODEC R12 `(_Z18calc_partial_sums3PKfPfS1_ffii) ;  /* 0xffffffdc0cc07950 */ /* 0x001fea0003c3ffff */
.L_x_22:
[----:B------:R-:W-:-:S00]  /*2100*/  BRA `(.L_x_22) ;  /* 0xfffffffc00fc7947 */ /* 0x000fc0000383ffff */
[----:B------:R-:W-:-:S00]  /*2110*/  NOP ;  /* 0x0000000000007918 */ /* 0x000fc00000000000 */
        /* <DEDUP_REMOVED lines=14> */
.L_x_80:


//--------------------- .text._Z18calc_partial_sums5PKfPfS1_ffii --------------------------
	.section	.text._Z18calc_partial_sums5PKfPfS1_ffii,"ax",@progbits
	.align	128
        .global         _Z18calc_partial_sums5PKfPfS1_ffii
        .type           _Z18calc_partial_sums5PKfPfS1_ffii,@function
        .size           _Z18calc_partial_sums5PKfPfS1_ffii,(.L_x_82 - _Z18calc_partial_sums5PKfPfS1_ffii)
        .other          _Z18calc_partial_sums5PKfPfS1_ffii,@"STO_CUDA_ENTRY STV_DEFAULT"
_Z18calc_partial_sums5PKfPfS1_ffii:
.text._Z18calc_partial_sums5PKfPfS1_ffii:
[----:B------:R-:W-:Y:S01]  /*0000*/  LDC R1, c[0x0][0x37c] ;  /* 0x0000df00ff017b82 */ /* 0x000fe20000000800 */
[----:B------:R-:W0:Y:S07]  /*0010*/  S2R R14, SR_TID.X ;  /* 0x00000000000e7919 */ /* 0x000e2e0000002100 */
[----:B------:R-:W0:Y:S01]  /*0020*/  S2UR UR18, SR_CTAID.X ;  /* 0x00000000001279c3 */ /* 0x000e220000002500 */
[----:B------:R-:W1:Y:S01]  /*0030*/  LDCU UR6, c[0x0][0x3a0] ;  /* 0x00007400ff0677ac */ /* 0x000e620008000800 */
[----:B------:R-:W2:Y:S01]  /*0040*/  S2R R9, SR_TID.Y ;  /* 0x0000000000097919 */ /* 0x000ea20000002200 */
[----:B------:R-:W3:Y:S05]  /*0050*/  LDCU.64 UR4, c[0x0][0x380] ;  /* 0x00007000ff0477ac */ /* 0x000eea0008000a00 */
[----:B------:R-:W0:Y:S01]  /*0060*/  LDC R3, c[0x0][0x360] ;  /* 0x0000d800ff037b82 */ /* 0x000e220000000800 */
[----:B------:R-:W4:Y:S07]  /*0070*/  LDCU.64 UR12, c[0x0][0x358] ;  /* 0x00006b00ff0c77ac */ /* 0x000f2e0008000a00 */
[----:B------:R-:W2:Y:S01]  /*0080*/  S2UR UR19, SR_CTAID.Y ;  /* 0x00000000001379c3 */ /* 0x000ea20000002600 */
[----:B-1----:R-:W-:Y:S01]  /*0090*/  UIADD3 UR6, UPT, UPT, UR6, 0x4, URZ ;  /* 0x0000000406067890 */ /* 0x002fe2000fffe0ff */
[----:B---3--:R-:W-:-:S06]  /*00a0*/  MOV R6, UR4 ;  /* 0x0000000400067c02 */ /* 0x008fcc0008000f00 */
[----:B------:R-:W2:Y:S01]  /*00b0*/  LDC R2, c[0x0][0x364] ;  /* 0x0000d900ff027b82 */ /* 0x000ea20000000800 */
[----:B------:R-:W-:-:S07]  /*00c0*/  MOV R7, UR5 ;  /* 0x0000000500077c02 */ /* 0x000fce0008000f00 */
[----:B------:R-:W1:Y:S01]  /*00d0*/  S2UR UR20, SR_CTAID.Z ;  /* 0x00000000001479c3 */ /* 0x000e620000002700 */
[----:B0-----:R-:W-:Y:S02]  /*00e0*/  IMAD R0, R3, UR18, R14 ;  /* 0x0000001203007c24 */ /* 0x001fe4000f8e020e */
[----:B--2---:R-:W-:-:S04]  /*00f0*/  IMAD R3, R2, UR19, R9 ;  /* 0x0000001302037c24 */ /* 0x004fc8000f8e0209 */
[----:B------:R-:W-:Y:S01]  /*0100*/  IMAD R0, R3, UR6, R0 ;  /* 0x0000000603007c24 */ /* 0x000fe2000f8e0200 */
[----:B-1----:R-:W-:-:S04]  /*0110*/  UIMAD.WIDE.U32 UR16, UR20, 0x4, UR4 ;  /* 0x00000004141078a5 */ /* 0x002fc8000f8e0004 */
[----:B------:R-:W-:Y:S02]  /*0120*/  IADD3 R5, PT, PT, R0, 0x2, RZ ;  /* 0x0000000200057810 */ /* 0x000fe40007ffe0ff */
[----:B------:R-:W-:-:S03]  /*0130*/  MOV R3, UR17 ;  /* 0x0000001100037c02 */ /* 0x000fc60008000f00 */
[----:B------:R-:W-:Y:S01]  /*0140*/  IMAD.WIDE R6, R5, 0x4, R6 ;  /* 0x0000000405067825 */ /* 0x000fe200078e0206 */
[----:B------:R-:W-:Y:S01]  /*0150*/  MOV R2, UR16 ;  /* 0x0000001000027c02 */ /* 0x000fe20008000f00 */
[----:B------:R-:W0:Y:S01]  /*0160*/  I2F.U32.RP R0, UR6 ;  /* 0x0000000600007d06 */ /* 0x000e220008209000 */
[----:B------:R-:W1:Y:S02]  /*0170*/  LDC R5, c[0x0][0x398] ;  /* 0x0000e600ff057b82 */ /* 0x000e640000000800 */
[----:B----4-:R-:W2:Y:S04]  /*0180*/  LDG.E R8, desc[UR12][R6.64+-0x8] ;  /* 0xfffff80c06087981 */ /* 0x010ea8000c1e1900 */
[----:B------:R3:W2:Y:S01]  /*0190*/  LDG.E R3, desc[UR12][R2.64] ;  /* 0x0000000c02037981 */ /* 0x0006a2000c1e1900 */
[----:B0-----:R-:W0:Y:S02]  /*01a0*/  MUFU.RCP R0, R0 ;  /* 0x0000000000007308 */ /* 0x001e240000001000 */
[----:B0-----:R-:W-:-:S06]  /*01b0*/  IADD3 R4, PT, PT, R0, 0xffffffe, RZ ;  /* 0x0ffffffe00047810 */ /* 0x001fcc0007ffe0ff */
[----:B------:R-:W0:Y:S01]  /*01c0*/  F2I.FTZ.U32.TRUNC.NTZ R4, R4 ;  /* 0x0000000400047305 */ /* 0x000e22000021f000 */
[----:B------:R-:W-:Y:S01]  /*01d0*/  UIADD3 UR7, UPT, UPT, URZ, -UR6, URZ ;  /* 0x80000006ff077290 */ /* 0x000fe2000fffe0ff */
[----:B0-----:R-:W-:Y:S01]  /*01e0*/  R2UR UR5, R4 ;  /* 0x00000000040572ca */ /* 0x001fe200000e0000 */
[----:B------:R-:W-:-:S12]  /*01f0*/  UMOV UR4, URZ ;  /* 0x000000ff00047c82 */ /* 0x000fd80008000000 */
[----:B------:R-:W-:-:S04]  /*0200*/  UIMAD UR7, UR7, UR5, URZ ;  /* 0x00000005070772a4 */ /* 0x000fc8000f8e02ff */
[----:B------:R-:W-:-:S04]  /*0210*/  UIMAD.WIDE.U32 UR4, UR5, UR7, UR4 ;  /* 0x00000007050472a5 */ /* 0x000fc8000f8e0004 */
[----:B------:R-:W-:Y:S01]  /*0220*/  UIMAD.WIDE.U32 UR4, UR5, UR20, URZ ;  /* 0x00000014050472a5 */ /* 0x000fe2000f8e00ff */
[----:B-1----:R-:W-:-:S03]  /*0230*/  FADD R0, R5, R5 ;  /* 0x0000000505007221 */ /* 0x002fc60000000000 */
[----:B------:R-:W-:Y:S01]  /*0240*/  UIADD3 UR5, UPT, UPT, -UR5, URZ, URZ ;  /* 0x000000ff05057290 */ /* 0x000fe2000fffe1ff */
[----:B------:R-:W3:Y:S03]  /*0250*/  MUFU.RCP R5, R0 ;  /* 0x0000000000057308 */ /* 0x000ee60000001000 */
[----:B------:R-:W-:-:S04]  /*0260*/  UIMAD UR7, UR6, UR5, UR20 ;  /* 0x00000005060772a4 */ /* 0x000fc8000f8e0214 */
[----:B------:R-:W-:Y:S01]  /*0270*/  UISETP.GE.U32.AND UP0, UPT, UR7, UR6, UPT ;  /* 0x000000060700728c */ /* 0x000fe2000bf06070 */
[----:B------:R-:W-:Y:S02]  /*0280*/  UMOV UR4, 0x41000000 ;  /* 0x4100000000047882 */ /* 0x000fe40000000000 */
[----:B------:R-:W-:Y:S01]  /*0290*/  IMAD.U32 R11, RZ, RZ, UR4 ;  /* 0x00000004ff0b7e24 */ /* 0x000fe2000f8e00ff */
[----:B------:R-:W-:-:S03]  /*02a0*/  UISETP.NE.U32.AND UP1, UPT, UR6, URZ, UPT ;  /* 0x000000ff0600728c */ /* 0x000fc6000bf25070 */
[----:B------:R-:W0:Y:S04]  /*02b0*/  FCHK P0, -R11, R0 ;  /* 0x000000000b007302 */ /* 0x000e280000000100 */
[----:B------:R-:W-:Y:S01]  /*02c0*/  @UP0 UIADD3 UR7, UPT, UPT, -UR6, UR7, URZ ;  /* 0x0000000706070290 */ /* 0x000fe2000fffe1ff */
[----:B---3--:R-:W-:-:S03]  /*02d0*/  FFMA R2, -R0, R5, 1 ;  /* 0x3f80000000027423 */ /* 0x008fc60000000105 */
[----:B------:R-:W-:Y:S01]  /*02e0*/  UISETP.GE.U32.AND UP0, UPT, UR7, UR6, UPT ;  /* 0x000000060700728c */ /* 0x000fe2000bf06070 */
[----:B------:R-:W-:-:S04]  /*02f0*/  FFMA R2, R5, R2, R5 ;  /* 0x0000000205027223 */ /* 0x000fc80000000005 */
[----:B------:R-:W-:-:S04]  /*0300*/  FFMA R5, R2, -8, RZ ;  /* 0xc100000002057823 */ /* 0x000fc800000000ff */
[----:B------:R-:W-:Y:S02]  /*0310*/  FFMA R4, -R0, R5, -8 ;  /* 0xc100000000047423 */ /* 0x000fe40000000105 */
[----:B------:R-:W-:Y:S02]  /*0320*/  @UP0 UIADD3 UR7, UPT, UPT, -UR6, UR7, URZ ;  /* 0x0000000706070290 */ /* 0x000fe4000fffe1ff */
[----:B------:R-:W-:Y:S01]  /*0330*/  @!UP1 ULOP3.LUT UR7, URZ, UR6, URZ, 0x33, !UPT ;  /* 0x00000006ff079292 */ /* 0x000fe2000f8e33ff */
[----:B------:R-:W-:Y:S01]  /*0340*/  FFMA R5, R2, R4, R5 ;  /* 0x0000000402057223 */ /* 0x000fe20000000005 */
[----:B------:R-:W-:Y:S01]  /*0350*/  LEA R14, R9, R14, 0x4 ;  /* 0x0000000e090e7211 */ /* 0x000fe200078e20ff */
[----:B--2---:R-:W-:Y:S01]  /*0360*/  FADD R4, R3, -R8 ;  /* 0x8000000803047221 */ /* 0x004fe20000000000 */
[----:B0-----:R-:W-:Y:S08]  /*0370*/  @!P0 BRA `(.L_x_23) ;  /* 0x0000000000108947 */ /* 0x001ff00003800000 */
[----:B------:R-:W-:Y:S01]  /*0380*/  HFMA2 R3, -RZ, RZ, -2.5, 0 ;  /* 0xc1000000ff037431 */ /* 0x000fe200000001ff */
[----:B------:R-:W-:-:S07]  /*0390*/  MOV R22, 0x3b0 ;  /* 0x000003b000167802 */ /* 0x000fce0000000f00 */
[----:B------:R-:W-:Y:S05]  /*03a0*/  CALL.REL.NOINC `($__internal_3_$__cuda_sm3x_div_rn_noftz_f32_slowpath) ;  /* 0x0000002400f87944 */ /* 0x000fea0003c00000 */
[----:B------:R-:W-:-:S07]  /*03b0*/  MOV R5, R2 ;  /* 0x0000000200057202 */ /* 0x000fce0000000f00 */
.L_x_23:
[----:B------:R-:W-:Y:S01]  /*03c0*/  MOV R3, UR17 ;  /* 0x0000001100037c02 */ /* 0x000fe20008000f00 */
[----:B------:R-:W2:Y:S01]  /*03d0*/  LDG.E R12, desc[UR12][R6.64+-0x4] ;  /* 0xfffffc0c060c7981 */ /* 0x000ea2000c1e1900 */
[----:B------:R-:W-:-:S05]  /*03e0*/  MOV R2, UR16 ;  /* 0x0000001000027c02 */ /* 0x000fca0008000f00 */
[----:B------:R0:W2:Y:S01]  /*03f0*/  LDG.E R3, desc[UR12][R2.64+0x4] ;  /* 0x0000040c02037981 */ /* 0x0000a2000c1e1900 */
[----:B------:R-:W-:Y:S02]  /*0400*/  HFMA2 R8, -RZ, RZ, 0.96630859375, -0.0022525787353515625 ;  /* 0x3bbb989dff087431 */ /* 0x000fe400000001ff */
[----:B------:R-:W-:-:S03]  /*0410*/  IMAD.MOV.U32 R9, RZ, RZ, 0x437c0000 ;  /* 0x437c0000ff097424 */ /* 0x000fc600078e00ff */
[----:B------:R-:W-:-:S04]  /*0420*/  FFMA.SAT R8, R5, R8, 0.5 ;  /* 0x3f00000005087423 */ /* 0x000fc80000002008 */
[----:B------:R-:W-:Y:S02]  /*0430*/  FFMA.RM R8, R8, R9, 12582913 ;  /* 0x4b40000108087423 */ /* 0x000fe40000004009 */
[----:B------:R-:W1:Y:S02]  /*0440*/  MUFU.RCP R9, R0 ;  /* 0x0000000000097308 */ /* 0x000e640000001000 */
[----:B------:R-:W-:-:S04]  /*0450*/  FADD R10, R8, -12583039 ;  /* 0xcb40007f080a7421 */ /* 0x000fc80000000000 */
[----:B------:R-:W-:-:S04]  /*0460*/  FFMA R10, R5, 1.4426950216293334961, -R10 ;  /* 0x3fb8aa3b050a7823 */ /* 0x000fc8000000080a */
[----:B------:R-:W-:Y:S01]  /*0470*/  FFMA R10, R5, 1.925963033500011079e-08, R10 ;  /* 0x32a57060050a7823 */ /* 0x000fe2000000000a */
[----:B------:R-:W-:Y:S02]  /*0480*/  UMOV UR4, 0x40a00000 ;  /* 0x40a0000000047882 */ /* 0x000fe40000000000 */
[----:B------:R-:W-:-:S03]  /*0490*/  MOV R15, UR4 ;  /* 0x00000004000f7c02 */ /* 0x000fc60008000f00 */
[----:B------:R-:W3:Y:S01]  /*04a0*/  MUFU.EX2 R10, R10 ;  /* 0x0000000a000a7308 */ /* 0x000ee20000000800 */
[----:B-1----:R-:W-:-:S07]  /*04b0*/  FFMA R16, -R0, R9, 1 ;  /* 0x3f80000000107423 */ /* 0x002fce0000000109 */
[----:B------:R-:W1:Y:S01]  /*04c0*/  FCHK P0, -R15, R0 ;  /* 0x000000000f007302 */ /* 0x000e620000000100 */
[----:B0-----:R-:W-:Y:S01]  /*04d0*/  FFMA R2, R9, R16, R9 ;  /* 0x0000001009027223 */ /* 0x001fe20000000009 */
[----:B------:R-:W-:-:S03]  /*04e0*/  SHF.L.U32 R9, R8, 0x17, RZ ;  /* 0x0000001708097819 */ /* 0x000fc600000006ff */
[----:B------:R-:W-:-:S04]  /*04f0*/  FFMA R5, R2, -5, RZ ;  /* 0xc0a0000002057823 */ /* 0x000fc800000000ff */
[----:B------:R-:W-:Y:S01]  /*0500*/  FFMA R8, -R0, R5, -5 ;  /* 0xc0a0000000087423 */ /* 0x000fe20000000105 */
[----:B---3--:R-:W-:-:S03]  /*0510*/  FMUL R9, R9, R10 ;  /* 0x0000000a09097220 */ /* 0x008fc60000400000 */
[----:B------:R-:W-:Y:S01]  /*0520*/  FFMA R5, R2, R8, R5 ;  /* 0x0000000802057223 */ /* 0x000fe20000000005 */
[----:B------:R-:W-:Y:S01]  /*0530*/  FMUL R13, R4, R9 ;  /* 0x00000009040d7220 */ /* 0x000fe20000400000 */
[----:B--2---:R-:W-:Y:S01]  /*0540*/  FADD R11, R3, -R12 ;  /* 0x8000000c030b7221 */ /* 0x004fe20000000000 */
[----:B-1----:R-:W-:Y:S06]  /*0550*/  @!P0 BRA `(.L_x_24) ;  /* 0x0000000000108947 */ /* 0x002fec0003800000 */
[----:B------:R-:W-:Y:S02]  /*0560*/  MOV R3, 0xc0a00000 ;  /* 0xc0a0000000037802 */ /* 0x000fe40000000f00 */
[----:B------:R-:W-:-:S07]  /*0570*/  MOV R22, 0x590 ;  /* 0x0000059000167802 */ /* 0x000fce0000000f00 */
[----:B------:R-:W-:Y:S05]  /*0580*/  CALL.REL.NOINC `($__internal_3_$__cuda_sm3x_div_rn_noftz_f32_slowpath) ;  /* 0x0000002400807944 */ /* 0x000fea0003c00000 */
[----:B------:R-:W-:-:S07]  /*0590*/  MOV R5, R2 ;  /* 0x0000000200057202 */ /* 0x000fce0000000f00 */
.L_x_24:
[----:B------:R-:W-:Y:S01]  /*05a0*/  MOV R3, UR17 ;  /* 0x0000001100037c02 */ /* 0x000fe20008000f00 */
[----:B------:R-:W2:Y:S01]  /*05b0*/  LDG.E R10, desc[UR12][R6.64] ;  /* 0x0000000c060a7981 */ /* 0x000ea2000c1e1900 */
[----:B------:R-:W-:-:S05]  /*05c0*/  MOV R2, UR16 ;  /* 0x0000001000027c02 */ /* 0x000fca0008000f00 */
[----:B------:R0:W2:Y:S01]  /*05d0*/  LDG.E R3, desc[UR12][R2.64+0x8] ;  /* 0x0000080c02037981 */ /* 0x0000a2000c1e1900 */
[----:B------:R-:W-:Y:S01]  /*05e0*/  IMAD.MOV.U32 R4, RZ, RZ, 0x3bbb989d ;  /* 0x3bbb989dff047424 */ /* 0x000fe200078e00ff */
[----:B------:R-:W-:-:S03]  /*05f0*/  MOV R15, 0x437c0000 ;  /* 0x437c0000000f7802 */ /* 0x000fc60000000f00 */
[----:B------:R-:W-:-:S04]  /*0600*/  FFMA.SAT R4, R5, R4, 0.5 ;  /* 0x3f00000005047423 */ /* 0x000fc80000002004 */
[----:B------:R-:W-:Y:S02]  /*0610*/  FFMA.RM R4, R4, R15, 12582913 ;  /* 0x4b40000104047423 */ /* 0x000fe4000000400f */
[----:B------:R-:W1:Y:S02]  /*0620*/  MUFU.RCP R15, R0 ;  /* 0x00000000000f7308 */ /* 0x000e640000001000 */
[----:B------:R-:W-:-:S04]  /*0630*/  FADD R8, R4, -12583039 ;  /* 0xcb40007f04087421 */ /* 0x000fc80000000000 */
[----:B------:R-:W-:Y:S01]  /*0640*/  FFMA R8, R5, 1.4426950216293334961, -R8 ;  /* 0x3fb8aa3b05087823 */ /* 0x000fe20000000808 */
[----:B------:R-:W-:-:S03]  /*0650*/  UMOV UR4, 0x40800000 ;  /* 0x4080000000047882 */ /* 0x000fc60000000000 */
[----:B------:R-:W-:Y:S01]  /*0660*/  FFMA R8, R5, 1.925963033500011079e-08, R8 ;  /* 0x32a5706005087823 */ /* 0x000fe20000000008 */
        /* <DEDUP_REMOVED lines=13> */
[----:B------:R-:W-:Y:S01]  /*0740*/  HFMA2 R3, -RZ, RZ, -2.25, 0 ;  /* 0xc0800000ff037431 */ /* 0x000fe200000001ff */
[----:B------:R-:W-:-:S07]  /*0750*/  MOV R22, 0x770 ;  /* 0x0000077000167802 */ /* 0x000fce0000000f00 */
[----:B------:R-:W-:Y:S05]  /*0760*/  CALL.REL.NOINC `($__internal_3_$__cuda_sm3x_div_rn_noftz_f32_slowpath) ;  /* 0x0000002400087944 */ /* 0x000fea0003c00000 */
.L_x_25:
[----:B------:R-:W0:Y:S01]  /*0770*/  LDCU.64 UR14, c[0x0][0x380] ;  /* 0x00007000ff0e77ac */ /* 0x000e220008000a00 */
[----:B------:R-:W-:Y:S01]  /*0780*/  UIADD3 UR8, UPT, UPT, UR6, UR20, -UR7 ;  /* 0x0000001406087290 */ /* 0x000fe2000fffe807 */
[----:B------:R-:W-:Y:S01]  /*0790*/  MOV R20, UR16 ;  /* 0x0000001000147c02 */ /* 0x000fe20008000f00 */
[----:B------:R-:W-:Y:S02]  /*07a0*/  UIMAD.WIDE UR4, UR6, 0x4, UR16 ;  /* 0x00000004060478a5 */ /* 0x000fe4000f8e0210 */
[----:B------:R-:W-:Y:S01]  /*07b0*/  IMAD.U32 R17, RZ, RZ, UR6 ;  /* 0x00000006ff117e24 */ /* 0x000fe2000f8e00ff */
[----:B------:R-:W-:Y:S01]  /*07c0*/  UIADD3 UR9, UP0, UPT, UR7, UR8, URZ ;  /* 0x0000000807097290 */ /* 0x000fe2000ff1e0ff */
[----:B------:R-:W-:Y:S01]  /*07d0*/  MOV R21, UR17 ;  /* 0x0000001100157c02 */ /* 0x000fe20008000f00 */
[----:B------:R-:W2:Y:S02]  /*07e0*/  LDG.E R4, desc[UR12][R6.64+0x8] ;  /* 0x0000080c06047981 */ /* 0x000ea4000c1e1900 */
[----:B------:R-:W-:Y:S01]  /*07f0*/  ULEA.HI.X.SX32 UR10, UR8, URZ, 0x1, UP0 ;  /* 0x000000ff080a7291 */ /* 0x000fe200080f0eff */
[----:B------:R-:W-:Y:S01]  /*0800*/  MOV R22, UR16 ;  /* 0x0000001000167c02 */ /* 0x000fe20008000f00 */
[----:B------:R-:W-:Y:S01]  /*0810*/  IMAD.WIDE R16, R17, 0x4, R6 ;  /* 0x0000000411107825 */ /* 0x000fe200078e0206 */
[----:B------:R-:W-:Y:S01]  /*0820*/  MOV R23, UR17 ;  /* 0x0000001100177c02 */ /* 0x000fe20008000f00 */
[----:B------:R-:W2:Y:S01]  /*0830*/  LDG.E R15, desc[UR12][R20.64+0x10] ;  /* 0x0000100c140f7981 */ /* 0x000ea2000c1e1900 */
[----:B0-----:R-:W-:Y:S01]  /*0840*/  ULEA UR11, UP0, UR9, UR14, 0x2 ;  /* 0x0000000e090b7291 */ /* 0x001fe2000f8010ff */
[----:B------:R-:W-:-:S02]  /*0850*/  MOV R24, UR4 ;  /* 0x0000000400187c02 */ /* 0x000fc40008000f00 */
[----:B------:R0:W3:Y:S01]  /*0860*/  LDG.E R3, desc[UR12][R6.64+0x4] ;  /* 0x0000040c06037981 */ /* 0x0000e2000c1e1900 */
[----:B------:R-:W-:Y:S01]  /*0870*/  ULEA.HI.X UR10, UR9, UR15, UR10, 0x2, UP0 ;  /* 0x0000000f090a7291 */ /* 0x000fe200080f140a */
[----:B------:R-:W-:Y:S02]  /*0880*/  MOV R25, UR5 ;  /* 0x0000000500197c02 */ /* 0x000fe40008000f00 */
[----:B------:R-:W3:Y:S01]  /*0890*/  LDG.E R18, desc[UR12][R22.64+0xc] ;  /* 0x00000c0c16127981 */ /* 0x000ee2000c1e1900 */
[----:B------:R-:W-:Y:S02]  /*08a0*/  MOV R28, UR11 ;  /* 0x0000000b001c7c02 */ /* 0x000fe40008000f00 */
[----:B------:R-:W-:Y:S01]  /*08b0*/  MOV R29, UR10 ;  /* 0x0000000a001d7c02 */ /* 0x000fe20008000f00 */
[----:B------:R1:W4:Y:S04]  /*08c0*/  LDG.E R21, desc[UR12][R24.64] ;  /* 0x0000000c18157981 */ /* 0x000328000c1e1900 */
[----:B------:R-:W4:Y:S04]  /*08d0*/  LDG.E R20, desc[UR12][R16.64+-0x8] ;  /* 0xfffff80c10147981 */ /* 0x000f28000c1e1900 */
[----:B------:R-:W5:Y:S04]  /*08e0*/  LDG.E R8, desc[UR12][R16.64+-0x4] ;  /* 0xfffffc0c10087981 */ /* 0x000f68000c1e1900 */
[----:B------:R-:W5:Y:S01]  /*08f0*/  LDG.E R19, desc[UR12][R28.64+0x4] ;  /* 0x0000040c1c137981 */ /* 0x000f62000c1e1900 */
[----:B0-----:R-:W-:Y:S01]  /*0900*/  IMAD.MOV.U32 R7, RZ, RZ, 0x3bbb989d ;  /* 0x3bbb989dff077424 */ /* 0x001fe200078e00ff */
[----:B------:R-:W-:-:S03]  /*0910*/  MOV R27, 0x437c0000 ;  /* 0x437c0000001b7802 */ /* 0x000fc60000000f00 */
[----:B------:R-:W-:-:S04]  /*0920*/  FFMA.SAT R6, R2, R7, 0.5 ;  /* 0x3f00000002067423 */ /* 0x000fc80000002007 */
[----:B------:R-:W-:Y:S01]  /*0930*/  FFMA.RM R6, R6, R27, 12582913 ;  /* 0x4b40000106067423 */ /* 0x000fe2000000401b */
[----:B------:R-:W0:Y:S03]  /*0940*/  MUFU.RCP R31, R0 ;  /* 0x00000000001f7308 */ /* 0x000e260000001000 */
[----:B------:R-:W-:-:S04]  /*0950*/  FADD R7, R6, -12583039 ;  /* 0xcb40007f06077421 */ /* 0x000fc80000000000 */
[----:B------:R-:W-:-:S04]  /*0960*/  FFMA R7, R2, 1.4426950216293334961, -R7 ;  /* 0x3fb8aa3b02077823 */ /* 0x000fc80000000807 */
[----:B------:R-:W-:Y:S01]  /*0970*/  FFMA R7, R2, 1.925963033500011079e-08, R7 ;  /* 0x32a5706002077823 */ /* 0x000fe20000000007 */
[----:B------:R-:W-:Y:S02]  /*0980*/  UMOV UR9, 0x40000000 ;  /* 0x4000000000097882 */ /* 0x000fe40000000000 */
[----:B-1----:R-:W-:-:S03]  /*0990*/  MOV R25, UR9 ;  /* 0x0000000900197c02 */ /* 0x002fc60008000f00 */
[----:B------:R-:W1:Y:S01]  /*09a0*/  MUFU.EX2 R7, R7 ;  /* 0x0000000700077308 */ /* 0x000e620000000800 */
[----:B0-----:R-:W-:-:S07]  /*09b0*/  FFMA R2, -R0, R31, 1 ;  /* 0x3f80000000027423 */ /* 0x001fce000000011f */
[----:B------:R-:W0:Y:S01]  /*09c0*/  FCHK P0, -R25, R0 ;  /* 0x0000000019007302 */ /* 0x000e220000000100 */
[----:B------:R-:W-:Y:S01]  /*09d0*/  FFMA R2, R31, R2, R31 ;  /* 0x000000021f027223 */ /* 0x000fe2000000001f */
[----:B------:R-:W-:-:S03]  /*09e0*/  SHF.L.U32 R10, R6, 0x17, RZ ;  /* 0x00000017060a7819 */ /* 0x000fc600000006ff */
[----:B------:R-:W-:Y:S02]  /*09f0*/  FFMA R23, R2, -2, RZ ;  /* 0xc000000002177823 */ /* 0x000fe400000000ff */
[----:B-1----:R-:W-:Y:S02]  /*0a00*/  FMUL R10, R10, R7 ;  /* 0x000000070a0a7220 */ /* 0x002fe40000400000 */
[----:B------:R-:W-:Y:S02]  /*0a10*/  FFMA R22, -R0, R23, -2 ;  /* 0xc000000000167423 */ /* 0x000fe40000000117 */
[----:B------:R-:W-:Y:S02]  /*0a20*/  FMUL R6, R5, R10 ;  /* 0x0000000a05067220 */ /* 0x000fe40000400000 */
[----:B------:R-:W-:Y:S01]  /*0a30*/  FFMA R2, R2, R22, R23 ;  /* 0x0000001602027223 */ /* 0x000fe20000000017 */
[----:B--2---:R-:W-:-:S04]  /*0a40*/  FADD R4, R15, -R4 ;  /* 0x800000040f047221 */ /* 0x004fc80000000000 */
[----:B------:R-:W-:Y:S01]  /*0a50*/  FMUL R9, R9, R4 ;  /* 0x0000000409097220 */ /* 0x000fe20000400000 */
[----:B---3--:R-:W-:Y:S01]  /*0a60*/  FADD R3, R18, -R3 ;  /* 0x8000000312037221 */ /* 0x008fe20000000000 */
[----:B----4-:R-:W-:-:S04]  /*0a70*/  FADD R7, R21, -R20 ;  /* 0x8000001415077221 */ /* 0x010fc80000000000 */
[C---:B------:R-:W-:Y:S01]  /*0a80*/  FMUL R7, R12.reuse, R7 ;  /* 0x000000070c077220 */ /* 0x040fe20000400000 */
[----:B-----5:R-:W-:Y:S01]  /*0a90*/  FADD R4, R19, -R8 ;  /* 0x8000000813047221 */ /* 0x020fe20000000000 */
[----:B------:R-:W-:Y:S01]  /*0aa0*/  FMUL R8, R12, R3 ;  /* 0x000000030c087220 */ /* 0x000fe20000400000 */
[----:B0-----:R-:W-:Y:S06]  /*0ab0*/  @!P0 BRA `(.L_x_26) ;  /* 0x00000000000c8947 */ /* 0x001fec0003800000 */
[----:B------:R-:W-:Y:S01]  /*0ac0*/  HFMA2 R3, -RZ, RZ, -2, 0 ;  /* 0xc0000000ff037431 */ /* 0x000fe200000001ff */
[----:B------:R-:W-:-:S07]  /*0ad0*/  MOV R22, 0xaf0 ;  /* 0x00000af000167802 */ /* 0x000fce0000000f00 */
[----:B------:R-:W-:Y:S05]  /*0ae0*/  CALL.REL.NOINC `($__internal_3_$__cuda_sm3x_div_rn_noftz_f32_slowpath) ;  /* 0x0000002000287944 */ /* 0x000fea0003c00000 */
.L_x_26:
[----:B------:R-:W2:Y:S04]  /*0af0*/  LDG.E R24, desc[UR12][R28.64+0x8] ;  /* 0x0000080c1c187981 */ /* 0x000ea8000c1e1900 */
[----:B------:R-:W2:Y:S01]  /*0b00*/  LDG.E R19, desc[UR12][R16.64] ;  /* 0x0000000c10137981 */ /* 0x000ea2000c1e1900 */
[----:B------:R-:W-:Y:S01]  /*0b10*/  HFMA2 R18, -RZ, RZ, 3.7421875, 0 ;  /* 0x437c0000ff127431 */ /* 0x000fe200000001ff */
[----:B------:R-:W-:Y:S01]  /*0b20*/  MOV R3, 0x3bbb989d ;  /* 0x3bbb989d00037802 */ /* 0x000fe20000000f00 */
[----:B------:R-:W0:Y:S01]  /*0b30*/  MUFU.RCP R15, R0 ;  /* 0x00000000000f7308 */ /* 0x000e220000001000 */
[----:B------:R-:W-:Y:S02]  /*0b40*/  UMOV UR9, 0x3f800000 ;  /* 0x3f80000000097882 */ /* 0x000fe40000000000 */
[----:B------:R-:W-:-:S02]  /*0b50*/  IMAD.U32 R21, RZ, RZ, UR9 ;  /* 0x00000009ff157e24 */ /* 0x000fc4000f8e00ff */
[----:B------:R-:W-:-:S04]  /*0b60*/  FFMA.SAT R3, R2, R3, 0.5 ;  /* 0x3f00000002037423 */ /* 0x000fc80000002003 */
[----:B------:R-:W-:Y:S01]  /*0b70*/  FFMA.RM R3, R3, R18, 12582913 ;  /* 0x4b40000103037423 */ /* 0x000fe20000004012 */
[----:B------:R-:W-:Y:S03]  /*0b80*/  FCHK P0, -R21, R0 ;  /* 0x0000000015007302 */ /* 0x000fe60000000100 */
[----:B------:R-:W-:-:S04]  /*0b90*/  FADD R5, R3, -12583039 ;  /* 0xcb40007f03057421 */ /* 0x000fc80000000000 */
[----:B------:R-:W-:-:S04]  /*0ba0*/  FFMA R5, R2, 1.4426950216293334961, -R5 ;  /* 0x3fb8aa3b02057823 */ /* 0x000fc80000000805 */
[----:B------:R-:W-:Y:S01]  /*0bb0*/  FFMA R18, R2, 1.925963033500011079e-08, R5 ;  /* 0x32a5706002127823 */ /* 0x000fe20000000005 */
[----:B0-----:R-:W-:Y:S01]  /*0bc0*/  FFMA R2, -R0, R15, 1 ;  /* 0x3f80000000027423 */ /* 0x001fe2000000010f */
[----:B------:R-:W-:-:S03]  /*0bd0*/  SHF.L.U32 R5, R3, 0x17, RZ ;  /* 0x0000001703057819 */ /* 0x000fc600000006ff */
[----:B------:R-:W-:Y:S01]  /*0be0*/  FFMA R2, R15, R2, R15 ;  /* 0x000000020f027223 */ /* 0x000fe2000000000f */
[----:B------:R-:W0:Y:S03]  /*0bf0*/  MUFU.EX2 R18, R18 ;  /* 0x0000001200127308 */ /* 0x000e260000000800 */
[----:B------:R-:W-:-:S04]  /*0c00*/  FFMA R15, R2, -1, RZ ;  /* 0xbf800000020f7823 */ /* 0x000fc800000000ff */
[----:B------:R-:W-:-:S04]  /*0c10*/  FFMA R3, -R0, R15, -1 ;  /* 0xbf80000000037423 */ /* 0x000fc8000000010f */
[----:B------:R-:W-:Y:S01]  /*0c20*/  FFMA R15, R2, R3, R15 ;  /* 0x00000003020f7223 */ /* 0x000fe2000000000f */
[----:B0-----:R-:W-:-:S04]  /*0c30*/  FMUL R5, R5, R18 ;  /* 0x0000001205057220 */ /* 0x001fc80000400000 */
[----:B------:R-:W-:Y:S01]  /*0c40*/  FMUL R4, R4, R5 ;  /* 0x0000000504047220 */ /* 0x000fe20000400000 */
[----:B--2---:R-:W-:Y:S01]  /*0c50*/  FADD R24, R24, -R19 ;  /* 0x8000001318187221 */ /* 0x004fe20000000000 */
[----:B------:R-:W-:Y:S06]  /*0c60*/  @!P0 BRA `(.L_x_27) ;  /* 0x0000000000108947 */ /* 0x000fec0003800000 */
[----:B------:R-:W-:Y:S02]  /*0c70*/  MOV R3, 0xbf800000 ;  /* 0xbf80000000037802 */ /* 0x000fe40000000f00 */
[----:B------:R-:W-:-:S07]  /*0c80*/  MOV R22, 0xca0 ;  /* 0x00000ca000167802 */ /* 0x000fce0000000f00 */
[----:B------:R-:W-:Y:S05]  /*0c90*/  CALL.REL.NOINC `($__internal_3_$__cuda_sm3x_div_rn_noftz_f32_slowpath) ;  /* 0x0000001c00bc7944 */ /* 0x000fea0003c00000 */
[----:B------:R-:W-:-:S07]  /*0ca0*/  MOV R15, R2 ;  /* 0x00000002000f7202 */ /* 0x000fce0000000f00 */
.L_x_27:
[----:B------:R-:W0:Y:S01]  /*0cb0*/  LDCU.64 UR14, c[0x0][0x380] ;  /* 0x00007000ff0e77ac */ /* 0x000e220008000a00 */
[----:B------:R-:W-:Y:S01]  /*0cc0*/  MOV R19, UR6 ;  /* 0x0000000600137c02 */ /* 0x000fe20008000f00 */
[----:B------:R-:W2:Y:S01]  /*0cd0*/  LDG.E R22, desc[UR12][R28.64+0xc] ;  /* 0x00000c0c1c167981 */ /* 0x000ea2000c1e1900 */
[----:B------:R-:W-:Y:S02]  /*0ce0*/  UIADD3 UR8, UPT, UPT, UR6, UR8, URZ ;  /* 0x0000000806087290 */ /* 0x000fe4000fffe0ff */
[----:B------:R-:W-:Y:S01]  /*0cf0*/  UIMAD.WIDE UR4, UR6, 0x4, UR4 ;  /* 0x00000004060478a5 */ /* 0x000fe2000f8e0204 */
[----:B------:R1:W3:Y:S01]  /*0d00*/  LDG.E R25, desc[UR12][R28.64+0x10] ;  /* 0x0000100c1c197981 */ /* 0x0002e2000c1e1900 */
[----:B------:R-:W-:-:S03]  /*0d10*/  UIADD3 UR9, UP0, UPT, UR7, UR8, URZ ;  /* 0x0000000807097290 */ /* 0x000fc6000ff1e0ff */
[----:B------:R-:W2:Y:S01]  /*0d20*/  LDG.E R23, desc[UR12][R16.64+0x4] ;  /* 0x0000040c10177981 */ /* 0x000ea2000c1e1900 */
[----:B------:R-:W-:-:S03]  /*0d30*/  ULEA.HI.X.SX32 UR10, UR8, URZ, 0x1, UP0 ;  /* 0x000000ff080a7291 */ /* 0x000fc600080f0eff */
[----:B------:R-:W3:Y:S01]  /*0d40*/  LDG.E R26, desc[UR12][R16.64+0x8] ;  /* 0x0000080c101a7981 */ /* 0x000ee2000c1e1900 */
[----:B0-----:R-:W-:-:S04]  /*0d50*/  ULEA UR11, UP0, UR9, UR14, 0x2 ;  /* 0x0000000e090b7291 */ /* 0x001fc8000f8010ff */
[----:B------:R-:W-:Y:S01]  /*0d60*/  ULEA.HI.X UR10, UR9, UR15, UR10, 0x2, UP0 ;  /* 0x0000000f090a7291 */ /* 0x000fe200080f140a */
[----:B------:R-:W-:Y:S01]  /*0d70*/  MOV R2, UR4 ;  /* 0x0000000400027c02 */ /* 0x000fe20008000f00 */
[----:B------:R-:W-:Y:S01]  /*0d80*/  IMAD.WIDE R18, R19, 0x4, R16 ;  /* 0x0000000413127825 */ /* 0x000fe200078e0210 */
[----:B------:R-:W-:-:S03]  /*0d90*/  MOV R3, UR5 ;  /* 0x0000000500037c02 */ /* 0x000fc60008000f00 */
[----:B------:R-:W-:Y:S01]  /*0da0*/  IMAD.U32 R20, RZ, RZ, UR11 ;  /* 0x0000000bff147e24 */ /* 0x000fe2000f8e00ff */
[----:B------:R-:W-:Y:S01]  /*0db0*/  MOV R21, UR10 ;  /* 0x0000000a00157c02 */ /* 0x000fe20008000f00 */
[----:B------:R0:W4:Y:S04]  /*0dc0*/  LDG.E R34, desc[UR12][R2.64] ;  /* 0x0000000c02227981 */ /* 0x000128000c1e1900 */
[----:B------:R-:W4:Y:S04]  /*0dd0*/  LDG.E R31, desc[UR12][R18.64+-0x8] ;  /* 0xfffff80c121f7981 */ /* 0x000f28000c1e1900 */
[----:B------:R-:W5:Y:S04]  /*0de0*/  LDG.E R32, desc[UR12][R18.64+-0x4] ;  /* 0xfffffc0c12207981 */ /* 0x000f68000c1e1900 */
[----:B------:R-:W5:Y:S04]  /*0df0*/  LDG.E R33, desc[UR12][R20.64+0x4] ;  /* 0x0000040c14217981 */ /* 0x000f68000c1e1900 */
[----:B------:R-:W5:Y:S04]  /*0e00*/  LDG.E R27, desc[UR12][R18.64] ;  /* 0x0000000c121b7981 */ /* 0x000f68000c1e1900 */
[----:B------:R-:W5:Y:S01]  /*0e10*/  LDG.E R30, desc[UR12][R20.64+0x8] ;  /* 0x0000080c141e7981 */ /* 0x000f62000c1e1900 */
[----:B-1----:R-:W-:-:S02]  /*0e20*/  MOV R28, 0x3bbb989d ;  /* 0x3bbb989d001c7802 */ /* 0x002fc40000000f00 */
[----:B------:R-:W-:-:S03]  /*0e30*/  MOV R29, 0x437c0000 ;  /* 0x437c0000001d7802 */ /* 0x000fc60000000f00 */
[----:B------:R-:W-:-:S04]  /*0e40*/  FFMA.SAT R28, R15, R28, 0.5 ;  /* 0x3f0000000f1c7423 */ /* 0x000fc8000000201c */
[----:B------:R-:W-:Y:S01]  /*0e50*/  FFMA.RM R28, R28, R29, 12582913 ;  /* 0x4b4000011c1c7423 */ /* 0x000fe2000000401d */
[----:B------:R-:W1:Y:S03]  /*0e60*/  MUFU.RCP R35, R0 ;  /* 0x0000000000237308 */ /* 0x000e660000001000 */
[----:B0-----:R-:W-:-:S04]  /*0e70*/  FADD R2, R28, -12583039 ;  /* 0xcb40007f1c027421 */ /* 0x001fc80000000000 */
[----:B------:R-:W-:-:S04]  /*0e80*/  FFMA R2, R15, 1.4426950216293334961, -R2 ;  /* 0x3fb8aa3b0f027823 */ /* 0x000fc80000000802 */
[----:B------:R-:W-:-:S04]  /*0e90*/  FFMA R15, R15, 1.925963033500011079e-08, R2 ;  /* 0x32a570600f0f7823 */ /* 0x000fc80000000002 */
[----:B------:R-:W0:Y:S01]  /*0ea0*/  MUFU.EX2 R16, R15 ;  /* 0x0000000f00107308 */ /* 0x000e220000000800 */
[----:B-1----:R-:W-:-:S07]  /*0eb0*/  FFMA R2, -R0, R35, 1 ;  /* 0x3f80000000027423 */ /* 0x002fce0000000123 */
[----:B------:R-:W1:Y:S01]  /*0ec0*/  FCHK P0, RZ, R0 ;  /* 0x00000000ff007302 */ /* 0x000e620000000000 */
[----:B------:R-:W-:Y:S01]  /*0ed0*/  FFMA R36, R35, R2, R35 ;  /* 0x0000000223247223 */ /* 0x000fe20000000023 */
[----:B------:R-:W-:-:S03]  /*0ee0*/  SHF.L.U32 R17, R28, 0x17, RZ ;  /* 0x000000171c117819 */ /* 0x000fc600000006ff */
[----:B------:R-:W-:Y:S02]  /*0ef0*/  FFMA R3, RZ, R36, RZ ;  /* 0x00000024ff037223 */ /* 0x000fe400000000ff */
[----:B0-----:R-:W-:Y:S02]  /*0f00*/  FMUL R17, R17, R16 ;  /* 0x0000001011117220 */ /* 0x001fe40000400000 */
[----:B------:R-:W-:-:S04]  /*0f10*/  FFMA R2, -R0, R3, RZ ;  /* 0x0000000300027223 */ /* 0x000fc800000001ff */
[----:B------:R-:W-:Y:S01]  /*0f20*/  FFMA R2, R36, R2, R3 ;  /* 0x0000000224027223 */ /* 0x000fe20000000003 */
[----:B--2---:R-:W-:Y:S01]  /*0f30*/  FADD R16, R22, -R23 ;  /* 0x8000001716107221 */ /* 0x004fe20000000000 */
[----:B---3--:R-:W-:-:S03]  /*0f40*/  FADD R25, R25, -R26 ;  /* 0x8000001a19197221 */ /* 0x008fc60000000000 */
[----:B------:R-:W-:Y:S01]  /*0f50*/  FMUL R16, R5, R16 ;  /* 0x0000001005107220 */ /* 0x000fe20000400000 */
[----:B------:R-:W-:Y:S01]  /*0f60*/  FMUL R29, R12, R25 ;  /* 0x000000190c1d7220 */ /* 0x000fe20000400000 */
[----:B----4-:R-:W-:-:S04]  /*0f70*/  FADD R31, R34, -R31 ;  /* 0x8000001f221f7221 */ /* 0x010fc80000000000 */
[----:B------:R-:W-:Y:S01]  /*0f80*/  FMUL R28, R10, R31 ;  /* 0x0000001f0a1c7220 */ /* 0x000fe20000400000 */
[----:B------:R-:W-:Y:S01]  /*0f90*/  FMUL R31, R24, R17 ;  /* 0x00000011181f7220 */ /* 0x000fe20000400000 */
[----:B-----5:R-:W-:-:S04]  /*0fa0*/  FADD R32, R33, -R32 ;  /* 0x8000002021207221 */ /* 0x020fc80000000000 */
[----:B------:R-:W-:Y:S01]  /*0fb0*/  FMUL R24, R17, R32 ;  /* 0x0000002011187220 */ /* 0x000fe20000400000 */
[----:B------:R-:W-:Y:S01]  /*0fc0*/  FADD R30, R30, -R27 ;  /* 0x8000001b1e1e7221 */ /* 0x000fe20000000000 */
[----:B-1----:R-:W-:Y:S06]  /*0fd0*/  @!P0 BRA `(.L_x_28) ;  /* 0x00000000000c8947 */ /* 0x002fec0003800000 */
[----:B------:R-:W-:Y:S01]  /*0fe0*/  HFMA2 R3, -RZ, RZ, 0, 0 ;  /* 0x00000000ff037431 */ /* 0x000fe200000001ff */
[----:B------:R-:W-:-:S07]  /*0ff0*/  MOV R22, 0x1010 ;  /* 0x0000101000167802 */ /* 0x000fce0000000f00 */
[----:B------:R-:W-:Y:S05]  /*1000*/  CALL.REL.NOINC `($__internal_3_$__cuda_sm3x_div_rn_noftz_f32_slowpath) ;  /* 0x0000001800e07944 */ /* 0x000fea0003c00000 */
.L_x_28:
[----:B------:R-:W-:Y:S01]  /*1010*/  MOV R35, 0x3bbb989d ;  /* 0x3bbb989d00237802 */ /* 0x000fe20000000f00 */
[----:B------:R-:W-:Y:S01]  /*1020*/  IMAD.MOV.U32 R0, RZ, RZ, 0x437c0000 ;  /* 0x437c0000ff007424 */ /* 0x000fe200078e00ff */
[----:B------:R-:W0:Y:S01]  /*1030*/  LDCU.64 UR10, c[0x0][0x380] ;  /* 0x00007000ff0a77ac */ /* 0x000e220008000a00 */
[----:B------:R-:W-:Y:S02]  /*1040*/  UIADD3 UR8, UPT, UPT, UR6, UR8, URZ ;  /* 0x0000000806087290 */ /* 0x000fe4000fffe0ff */
[C---:B------:R-:W-:Y:S01]  /*1050*/  FFMA.SAT R35, R2.reuse, R35, 0.5 ;  /* 0x3f00000002237423 */ /* 0x040fe20000002023 */
[----:B------:R-:W-:Y:S02]  /*1060*/  UIMAD.WIDE UR4, UR6, 0x4, UR4 ;  /* 0x00000004060478a5 */ /* 0x000fe4000f8e0204 */
[----:B------:R-:W-:Y:S01]  /*1070*/  MOV R23, UR6 ;  /* 0x0000000600177c02 */ /* 0x000fe20008000f00 */
[----:B------:R-:W-:Y:S01]  /*1080*/  UIADD3 UR7, UP0, UPT, UR7, UR8, URZ ;  /* 0x0000000807077290 */ /* 0x000fe2000ff1e0ff */
[----:B------:R-:W-:Y:S01]  /*1090*/  FFMA.RM R35, R35, R0, 12582913 ;  /* 0x4b40000123237423 */ /* 0x000fe20000004000 */
[----:B------:R-:W2:Y:S03]  /*10a0*/  LDG.E R25, desc[UR12][R20.64+0x10] ;  /* 0x0000100c14197981 */ /* 0x000ea6000c1e1900 */
[----:B------:R-:W-:Y:S01]  /*10b0*/  FADD R3, R35, -12583039 ;  /* 0xcb40007f23037421 */ /* 0x000fe20000000000 */
[----:B------:R-:W-:Y:S01]  /*10c0*/  ULEA.HI.X.SX32 UR8, UR8, URZ, 0x1, UP0 ;  /* 0x000000ff08087291 */ /* 0x000fe200080f0eff */
[----:B------:R-:W-:Y:S01]  /*10d0*/  IMAD.WIDE R22, R23, 0x4, R18 ;  /* 0x0000000417167825 */ /* 0x000fe200078e0212 */
[----:B------:R1:W3:Y:S03]  /*10e0*/  LDG.E R0, desc[UR12][R20.64+0xc] ;  /* 0x00000c0c14007981 */ /* 0x0002e6000c1e1900 */
[C---:B------:R-:W-:Y:S01]  /*10f0*/  FFMA R3, R2.reuse, 1.4426950216293334961, -R3 ;  /* 0x3fb8aa3b02037823 */ /* 0x040fe20000000803 */
[----:B0-----:R-:W-:Y:S01]  /*1100*/  ULEA UR9, UP0, UR7, UR10, 0x2 ;  /* 0x0000000a07097291 */ /* 0x001fe2000f8010ff */
[----:B------:R-:W3:Y:S02]  /*1110*/  LDG.E R15, desc[UR12][R18.64+0x4] ;  /* 0x0000040c120f7981 */ /* 0x000ee4000c1e1900 */
[----:B------:R-:W-:Y:S01]  /*1120*/  FFMA R36, R2, 1.925963033500011079e-08, R3 ;  /* 0x32a5706002247823 */ /* 0x000fe20000000003 */
[----:B------:R-:W-:Y:S01]  /*1130*/  ULEA.HI.X UR8, UR7, UR11, UR8, 0x2, UP0 ;  /* 0x0000000b07087291 */ /* 0x000fe200080f1408 */
[----:B------:R-:W-:Y:S01]  /*1140*/  MOV R2, UR4 ;  /* 0x0000000400027c02 */ /* 0x000fe20008000f00 */
[----:B------:R-:W2:Y:S03]  /*1150*/  LDG.E R37, desc[UR12][R18.64+0x8] ;  /* 0x0000080c12257981 */ /* 0x000ea6000c1e1900 */
[----:B------:R-:W0:Y:S01]  /*1160*/  MUFU.EX2 R36, R36 ;  /* 0x0000002400247308 */ /* 0x000e220000000800 */
[----:B------:R-:W-:Y:S01]  /*1170*/  MOV R3, UR5 ;  /* 0x0000000500037c02 */ /* 0x000fe20008000f00 */
[----:B------:R-:W4:Y:S01]  /*1180*/  LDG.E R33, desc[UR12][R22.64+-0x8] ;  /* 0xfffff80c16217981 */ /* 0x000f22000c1e1900 */
[----:B-1----:R-:W-:-:S02]  /*1190*/  MOV R20, UR9 ;  /* 0x0000000900147c02 */ /* 0x002fc40008000f00 */
[----:B------:R-:W-:Y:S01]  /*11a0*/  MOV R21, UR8 ;  /* 0x0000000800157c02 */ /* 0x000fe20008000f00 */
[----:B------:R1:W4:Y:S01]  /*11b0*/  LDG.E R2, desc[UR12][R2.64] ;  /* 0x0000000c02027981 */ /* 0x000322000c1e1900 */
[----:B------:R-:W-:-:S03]  /*11c0*/  SHF.L.U32 R35, R35, 0x17, RZ ;  /* 0x0000001723237819 */ /* 0x000fc600000006ff */
[----:B------:R-:W5:Y:S04]  /*11d0*/  LDG.E R26, desc[UR12][R22.64] ;  /* 0x0000000c161a7981 */ /* 0x000f68000c1e1900 */
[----:B------:R-:W5:Y:S04]  /*11e0*/  LDG.E R18, desc[UR12][R20.64+0x8] ;  /* 0x0000080c14127981 */ /* 0x000f68000c1e1900 */
[----:B------:R-:W5:Y:S01]  /*11f0*/  LDG.E R32, desc[UR12][R22.64+-0x4] ;  /* 0xfffffc0c16207981 */ /* 0x000f62000c1e1900 */
[----:B0-----:R-:W-:-:S03]  /*1200*/  FMUL R36, R35, R36 ;  /* 0x0000002423247220 */ /* 0x001fc60000400000 */
[----:B------:R-:W5:Y:S04]  /*1210*/  LDG.E R19, desc[UR12][R20.64+0x4] ;  /* 0x0000040c14137981 */ /* 0x000f68000c1e1900 */
[----:B------:R0:W5:Y:S04]  /*1220*/  LDG.E R34, desc[UR12][R22.64+0x4] ;  /* 0x0000040c16227981 */ /* 0x000168000c1e1900 */
[----:B------:R-:W5:Y:S01]  /*1230*/  LDG.E R35, desc[UR12][R20.64+0xc] ;  /* 0x00000c0c14237981 */ /* 0x000f62000c1e1900 */
[----:B-1----:R-:W-:-:S04]  /*1240*/  FMNMX3 R3, |R11|, |R13|, |R6|, !PT ;  /* 0x4000000d0b037276 */ /* 0x002fc80007800606 */
[----:B0-----:R-:W-:-:S04]  /*1250*/  FMNMX3 R22, |R8|, R3, |R9|, !PT ;  /* 0x0000000308167276 */ /* 0x001fc80007800609 */
[----:B------:R-:W-:-:S04]  /*1260*/  FMNMX3 R22, R22, |UR6|, |R7|, !PT ;  /* 0x4000000616167c76 */ /* 0x000fc8000f800407 */
[----:B------:R-:W-:Y:S01]  /*1270*/  FMNMX3 R22, |R4|, R22, |R31|, !PT ;  /* 0x0000001604167276 */ /* 0x000fe2000780061f */
[----:B------:R-:W-:-:S03]  /*1280*/  FMUL R3, R30, R36 ;  /* 0x000000241e037220 */ /* 0x000fc60000400000 */
[----:B------:R-:W-:-:S04]  /*1290*/  FMNMX3 R23, |R16|, R22, |R29|, !PT ;  /* 0x0000001610177276 */ /* 0x000fc8000780061d */
[----:B------:R-:W-:-:S04]  /*12a0*/  FMNMX3 R23, R23, |UR6|, |R28|, !PT ;  /* 0x4000000617177c76 */ /* 0x000fc8000f80041c */
[----:B------:R-:W-:Y:S01]  /*12b0*/  FMNMX3 R23, |R24|, R23, |R3|, !PT ;  /* 0x0000001718177276 */ /* 0x000fe20007800603 */
[----:B------:R-:W-:Y:S02]  /*12c0*/  IMAD.MOV.U32 R22, RZ, RZ, 0x2 ;  /* 0x00000002ff167424 */ /* 0x000fe400078e00ff */
[----:B---3--:R-:W-:Y:S01]  /*12d0*/  FADD R0, R0, -R15 ;  /* 0x8000000f00007221 */ /* 0x008fe20000000000 */
[----:B--2---:R-:W-:-:S03]  /*12e0*/  FADD R25, R25, -R37 ;  /* 0x8000002519197221 */ /* 0x004fc60000000000 */
[----:B------:R-:W-:Y:S01]  /*12f0*/  FMUL R15, R17, R0 ;  /* 0x00000000110f7220 */ /* 0x000fe20000400000 */
[----:B------:R-:W-:Y:S01]  /*1300*/  FMUL R10, R10, R25 ;  /* 0x000000190a0a7220 */ /* 0x000fe20000400000 */
[----:B----4-:R-:W-:-:S04]  /*1310*/  FADD R33, R2, -R33 ;  /* 0x8000002102217221 */ /* 0x010fc80000000000 */
[----:B------:R-:W-:Y:S01]  /*1320*/  FMNMX3 R23, |R15|, R23, |R10|, !PT ;  /* 0x000000170f177276 */ /* 0x000fe2000780060a */
[----:B------:R-:W-:Y:S01]  /*1330*/  FMUL R12, R12, R33 ;  /* 0x000000210c0c7220 */ /* 0x000fe20000400000 */
[----:B-----5:R-:W-:-:S04]  /*1340*/  FADD R18, R18, -R26 ;  /* 0x8000001a12127221 */ /* 0x020fc80000000000 */
[----:B------:R-:W-:Y:S01]  /*1350*/  FMNMX3 R23, R23, |UR6|, |R12|, !PT ;  /* 0x4000000617177c76 */ /* 0x000fe2000f80040c */
[----:B------:R-:W-:Y:S01]  /*1360*/  FMUL R17, R17, R18 ;  /* 0x0000001211117220 */ /* 0x000fe20000400000 */
[----:B------:R-:W-:-:S04]  /*1370*/  FADD R0, R19, -R32 ;  /* 0x8000002013007221 */ /* 0x000fc80000000000 */
[----:B------:R-:W-:Y:S01]  /*1380*/  FMUL R0, R5, R0 ;  /* 0x0000000005007220 */ /* 0x000fe20000400000 */
[----:B------:R-:W-:-:S04]  /*1390*/  FADD R18, R35, -R34 ;  /* 0x8000002223127221 */ /* 0x000fc80000000000 */
[----:B------:R-:W-:Y:S01]  /*13a0*/  FMNMX3 R23, |R0|, R23, |R17|, !PT ;  /* 0x0000001700177276 */ /* 0x000fe20007800611 */
[----:B------:R-:W-:-:S05]  /*13b0*/  FMUL R18, R5, R18 ;  /* 0x0000001205127220 */ /* 0x000fca0000400000 */
[----:B------:R-:W-:-:S04]  /*13c0*/  FMNMX R2, |R18|, R23, !PT ;  /* 0x0000001712027209 */ /* 0x000fc80007800200 */
[----:B------:R-:W-:-:S04]  /*13d0*/  LOP3.LUT R5, R2, 0xfe000000, RZ, 0xc0, !PT ;  /* 0xfe00000002057812 */ /* 0x000fc800078ec0ff */
[----:B------:R-:W-:-:S05]  /*13e0*/  LOP3.LUT R19, R5, 0x7e800000, RZ, 0x3c, !PT ;  /* 0x7e80000005137812 */ /* 0x000fca00078e3cff */
[-C--:B------:R-:W-:Y:S01]  /*13f0*/  FMUL R13, |R13|, R19.reuse ;  /* 0x000000130d0d7220 */ /* 0x080fe20000400200 */
[-C--:B------:R-:W-:Y:S01]  /*1400*/  FMUL R20, R2, R19.reuse ;  /* 0x0000001302147220 */ /* 0x080fe20000400000 */
[----:B------:R-:W-:-:S04]  /*1410*/  FMUL R11, |R11|, R19 ;  /* 0x000000130b0b7220 */ /* 0x000fc80000400200 */
[----:B------:R-:W-:-:S04]  /*1420*/  FSETP.NEU.AND P5, PT, R13, R20, PT ;  /* 0x000000140d00720b */ /* 0x000fc80003fad000 */
[----:B------:R-:W-:-:S04]  /*1430*/  FSETP.NEU.OR P6, PT, R11, R20, !P5 ;  /* 0x000000140b00720b */ /* 0x000fc80006fcd400 */
[----:B------:R-:W-:-:S09]  /*1440*/  SEL R21, RZ, 0x1, !P6 ;  /* 0x00000001ff157807 */ /* 0x000fd20007000000 */
[----:B------:R-:W-:Y:S02]  /*1450*/  @!P6 IADD3 R22, PT, PT, RZ, 0x1, RZ ;  /* 0x00000001ff16e810 */ /* 0x000fe40007ffe0ff */
[----:B------:R-:W-:Y:S01]  /*1460*/  @!P5 IADD3 R22, PT, PT, R21, RZ, RZ ;  /* 0x000000ff1516d210 */ /* 0x000fe20007ffe0ff */
[----:B------:R-:W-:-:S03]  /*1470*/  FMUL R21, |R6|, R19 ;  /* 0x0000001306157220 */ /* 0x000fc60000400200 */
[----:B------:R-:W-:-:S04]  /*1480*/  ISETP.NE.AND P3, PT, R22, 0x2, PT ;  /* 0x000000021600780c */ /* 0x000fc80003f65270 */
[----:B------:R-:W-:Y:S02]  /*1490*/  FSETP.NEU.OR P3, PT, R21, R20, P3 ;  /* 0x000000141500720b */ /* 0x000fe40001f6d400 */
[----:B------:R-:W-:Y:S01]  /*14a0*/  IADD3 R6, PT, PT, R22, 0x1, RZ ;  /* 0x0000000116067810 */ /* 0x000fe20007ffe0ff */
[----:B------:R-:W-:-:S10]  /*14b0*/  FMUL R23, |R8|, R19 ;  /* 0x0000001308177220 */ /* 0x000fd40000400200 */
[----:B------:R-:W-:-:S04]  /*14c0*/  @!P3 IADD3 R6, PT, PT, R22, RZ, RZ ;  /* 0x000000ff1606b210 */ /* 0x000fc80007ffe0ff */
[----:B------:R-:W-:-:S04]  /*14d0*/  ISETP.NE.AND P4, PT, R6, 0x3, PT ;  /* 0x000000030600780c */ /* 0x000fc80003f85270 */
[----:B------:R-:W-:Y:S02]  /*14e0*/  FSETP.NEU.OR P4, PT, R23, R20, P4 ;  /* 0x000000141700720b */ /* 0x000fe4000278d400 */
[----:B------:R-:W-:Y:S01]  /*14f0*/  IADD3 R8, PT, PT, R6, 0x1, RZ ;  /* 0x0000000106087810 */ /* 0x000fe20007ffe0ff */
[----:B------:R-:W-:-:S10]  /*1500*/  FMUL R25, |R9|, R19 ;  /* 0x0000001309197220 */ /* 0x000fd40000400200 */
[----:B------:R-:W-:-:S04]  /*1510*/  @!P4 IADD3 R8, PT, PT, R6, RZ, RZ ;  /* 0x000000ff0608c210 */ /* 0x000fc80007ffe0ff */
[----:B------:R-:W-:-:S04]  /*1520*/  ISETP.NE.AND P1, PT, R8, 0x4, PT ;  /* 0x000000040800780c */ /* 0x000fc80003f25270 */
[----:B------:R-:W-:Y:S01]  /*1530*/  FSETP.NEU.OR P1, PT, R25, R20, P1 ;  /* 0x000000141900720b */ /* 0x000fe20000f2d400 */
[----:B------:R-:W-:Y:S01]  /*1540*/  FMUL R9, R19, |UR6| ;  /* 0x4000000613097c20 */ /* 0x000fe20008400000 */
[----:B------:R-:W-:-:S04]  /*1550*/  VIADD R22, R8, 0x1 ;  /* 0x0000000108167836 */ /* 0x000fc80000000000 */
[----:B------:R-:W-:-:S07]  /*1560*/  FSETP.NEU.AND P0, PT, R9, R20, PT ;  /* 0x000000140900720b */ /* 0x000fce0003f0d000 */
[----:B------:R-:W-:-:S04]  /*1570*/  @!P1 IADD3 R22, PT, PT, R8, RZ, RZ ;  /* 0x000000ff08169210 */ /* 0x000fc80007ffe0ff */
[C---:B------:R-:W-:Y:S01]  /*1580*/  ISETP.NE.OR P2, PT, R22.reuse, 0x5, P0 ;  /* 0x000000051600780c */ /* 0x040fe20000745670 */
[----:B------:R-:W-:Y:S01]  /*1590*/  FFMA R6, R13, R13, RZ ;  /* 0x0000000d0d067223 */ /* 0x000fe200000000ff */
[----:B------:R-:W-:-:S04]  /*15a0*/  IADD3 R8, PT, PT, R22, 0x1, RZ ;  /* 0x0000000116087810 */ /* 0x000fc80007ffe0ff */
[----:B------:R-:W-:-:S07]  /*15b0*/  FSEL R6, R6, RZ, P5 ;  /* 0x000000ff06067208 */ /* 0x000fce0002800000 */
[----:B------:R-:W-:-:S04]  /*15c0*/  @!P2 IADD3 R8, PT, PT, R22, RZ, RZ ;  /* 0x000000ff1608a210 */ /* 0x000fc80007ffe0ff */
[C---:B------:R-:W-:Y:S02]  /*15d0*/  ISETP.NE.OR P5, PT, R8.reuse, 0x6, P0 ;  /* 0x000000060800780c */ /* 0x040fe400007a5670 */
[----:B------:R-:W-:Y:S01]  /*15e0*/  IADD3 R13, PT, PT, R8, 0x1, RZ ;  /* 0x00000001080d7810 */ /* 0x000fe20007ffe0ff */
[----:B------:R-:W-:Y:S01]  /*15f0*/  FMUL R7, |R7|, R19 ;  /* 0x0000001307077220 */ /* 0x000fe20000400200 */
[----:B------:R-:W-:-:S09]  /*1600*/  @P6 FFMA R6, R11, R11, R6 ;  /* 0x0000000b0b066223 */ /* 0x000fd20000000006 */
[----:B------:R-:W-:-:S04]  /*1610*/  @!P5 IADD3 R13, PT, PT, R8, RZ, RZ ;  /* 0x000000ff080dd210 */ /* 0x000fc80007ffe0ff */
[----:B------:R-:W-:-:S04]  /*1620*/  ISETP.NE.AND P6, PT, R13, 0x7, PT ;  /* 0x000000070d00780c */ /* 0x000fc80003fc5270 */
[----:B------:R-:W-:Y:S02]  /*1630*/  FSETP.NEU.OR P6, PT, R7, R20, P6 ;  /* 0x000000140700720b */ /* 0x000fe400037cd400 */
[----:B------:R-:W-:Y:S01]  /*1640*/  IADD3 R8, PT, PT, R13, 0x1, RZ ;  /* 0x000000010d087810 */ /* 0x000fe20007ffe0ff */
[----:B------:R-:W-:Y:S01]  /*1650*/  FMUL R11, |R4|, R19 ;  /* 0x00000013040b7220 */ /* 0x000fe20000400200 */
[----:B------:R-:W-:-:S09]  /*1660*/  @P3 FFMA R6, R21, R21, R6 ;  /* 0x0000001515063223 */ /* 0x000fd20000000006 */
[----:B------:R-:W-:-:S05]  /*1670*/  @!P6 IMAD.MOV R8, RZ, RZ, R13 ;  /* 0x000000ffff08e224 */ /* 0x000fca00078e020d */
[----:B------:R-:W-:-:S04]  /*1680*/  ISETP.NE.AND P3, PT, R8, 0x8, PT ;  /* 0x000000080800780c */ /* 0x000fc80003f65270 */
[----:B------:R-:W-:Y:S02]  /*1690*/  FSETP.NEU.OR P3, PT, R11, R20, P3 ;  /* 0x000000140b00720b */ /* 0x000fe40001f6d400 */
        /* <DEDUP_REMOVED lines=17> */
[----:B------:R-:W-:Y:S01]  /*17b0*/  FSETP.NEU.OR P2, PT, R29, R20, P2 ;  /* 0x000000141d00720b */ /* 0x000fe2000174d400 */
[----:B------:R-:W-:Y:S02]  /*17c0*/  VIADD R8, R4, 0x1 ;  /* 0x0000000104087836 */ /* 0x000fe40000000000 */
[----:B------:R-:W-:-:S10]  /*17d0*/  @P5 FFMA R6, R9, R9, R6 ;  /* 0x0000000909065223 */ /* 0x000fd40000000006 */
[----:B------:R-:W-:-:S04]  /*17e0*/  @!P2 IADD3 R8, PT, PT, R4, RZ, RZ ;  /* 0x000000ff0408a210 */ /* 0x000fc80007ffe0ff */
[C---:B------:R-:W-:Y:S02]  /*17f0*/  ISETP.NE.OR P5, PT, R8.reuse, 0xc, P0 ;  /* 0x0000000c0800780c */ /* 0x040fe400007a5670 */
[----:B------:R-:W-:Y:S01]  /*1800*/  IADD3 R4, PT, PT, R8, 0x1, RZ ;  /* 0x0000000108047810 */ /* 0x000fe20007ffe0ff */
[----:B------:R-:W-:-:S10]  /*1810*/  @P6 FFMA R6, R7, R7, R6 ;  /* 0x0000000707066223 */ /* 0x000fd40000000006 */
        /* <DEDUP_REMOVED lines=36> */
[----:B------:R-:W-:-:S11]  /*1a60*/  IADD3 R8, PT, PT, R4, 0x1, RZ ;  /* 0x0000000104087810 */ /* 0x000fd60007ffe0ff */
        /* <DEDUP_REMOVED lines=13> */
[----:B------:R-:W-:Y:S01]  /*1b40*/  FSETP.NEU.OR P4, PT, R7, R20, P4 ;  /* 0x000000140700720b */ /* 0x000fe2000278d400 */
[----:B------:R-:W-:Y:S01]  /*1b50*/  @P1 FFMA R6, R3, R3, R6 ;  /* 0x0000000303061223 */ /* 0x000fe20000000006 */
[----:B------:R-:W-:-:S03]  /*1b60*/  IADD3 R0, PT, PT, R8, 0x1, RZ ;  /* 0x0000000108007810 */ /* 0x000fc60007ffe0ff */
[----:B------:R-:W-:Y:S01]  /*1b70*/  @P2 FFMA R6, R15, R15, R6 ;  /* 0x0000000f0f062223 */ /* 0x000fe20000000006 */
[----:B------:R-:W-:-:S03]  /*1b80*/  FMUL R17, |R17|, R19 ;  /* 0x0000001311117220 */ /* 0x000fc60000400200 */
[----:B------:R-:W-:-:S04]  /*1b90*/  @P5 FFMA R6, R13, R13, R6 ;  /* 0x0000000d0d065223 */ /* 0x000fc80000000006 */
[----:B------:R-:W-:Y:S01]  /*1ba0*/  @!P4 IADD3 R0, PT, PT, R8, RZ, RZ ;  /* 0x000000ff0800c210 */ /* 0x000fe20007ffe0ff */
[----:B------:R-:W-:-:S03]  /*1bb0*/  @P6 FFMA R6, R9, R9, R6 ;  /* 0x0000000909066223 */ /* 0x000fc60000000006 */
[----:B------:R-:W-:Y:S01]  /*1bc0*/  ISETP.NE.AND P1, PT, R0, 0x17, PT ;  /* 0x000000170000780c */ /* 0x000fe20003f25270 */
[----:B------:R-:W-:-:S03]  /*1bd0*/  @P0 FFMA R6, R9, R9, R6 ;  /* 0x0000000909060223 */ /* 0x000fc60000000006 */
[----:B------:R-:W-:Y:S01]  /*1be0*/  FSETP.NEU.OR P1, PT, R17, R20, P1 ;  /* 0x000000141100720b */ /* 0x000fe20000f2d400 */
[----:B------:R-:W-:Y:S01]  /*1bf0*/  FMUL R19, |R18|, R19 ;  /* 0x0000001312137220 */ /* 0x000fe20000400200 */
[----:B------:R-:W-:-:S04]  /*1c00*/  @P3 FFMA R6, R21, R21, R6 ;  /* 0x0000001515063223 */ /* 0x000fc80000000006 */
[----:B------:R-:W-:Y:S01]  /*1c10*/  FSETP.NEU.AND P0, PT, R19, R20, PT ;  /* 0x000000141300720b */ /* 0x000fe20003f0d000 */
[----:B------:R-:W-:Y:S01]  /*1c20*/  @P4 FFMA R6, R7, R7, R6 ;  /* 0x0000000707064223 */ /* 0x000fe20000000006 */
[----:B------:R-:W-:-:S05]  /*1c30*/  IADD3 R3, PT, PT, R0, 0x1, RZ ;  /* 0x0000000100037810 */ /* 0x000fca0007ffe0ff */
[----:B------:R-:W-:Y:S01]  /*1c40*/  @P1 FFMA R6, R17, R17, R6 ;  /* 0x0000001111061223 */ /* 0x000fe20000000006 */
[----:B------:R-:W-:-:S03]  /*1c50*/  @!P1 IADD3 R3, PT, PT, R0, RZ, RZ ;  /* 0x000000ff00039210 */ /* 0x000fc60007ffe0ff */
[----:B------:R-:W-:Y:S01]  /*1c60*/  FFMA R19, R19, R19, R6 ;  /* 0x0000001313137223 */ /* 0x000fe20000000006 */
[----:B------:R-:W-:-:S04]  /*1c70*/  ISETP.NE.AND P1, PT, R3, 0x18, PT ;  /* 0x000000180300780c */ /* 0x000fc80003f25270 */
[----:B------:R-:W-:-:S05]  /*1c80*/  @!P0 FSEL R19, R19, R6, P1 ;  /* 0x0000000613138208 */ /* 0x000fca0000800000 */
[----:B------:R-:W-:-:S05]  /*1c90*/  FFMA R3, R20, R20, R19 ;  /* 0x0000001414037223 */ /* 0x000fca0000000013 */
[----:B------:R-:W-:Y:S01]  /*1ca0*/  IADD3 R0, PT, PT, R3, -0xd000000, RZ ;  /* 0xf300000003007810 */ /* 0x000fe20007ffe0ff */
[----:B------:R0:W1:Y:S03]  /*1cb0*/  MUFU.RSQ R4, R3 ;  /* 0x0000000300047308 */ /* 0x0000660000001400 */
[----:B------:R-:W-:Y:S01]  /*1cc0*/  ISETP.GT.U32.AND P0, PT, R0, 0x727fffff, PT ;  /* 0x727fffff0000780c */ /* 0x000fe20003f04070 */
[----:B------:R-:W-:-:S12]  /*1cd0*/  BSSY.RECONVERGENT B0, `(.L_x_29) ;  /* 0x000000a000007945 */ /* 0x000fd80003800200 */
[----:B0-----:R-:W-:Y:S05]  /*1ce0*/  @!P0 BRA `(.L_x_30) ;  /* 0x0000000000108947 */ /* 0x001fea0003800000 */
[----:B------:R-:W-:-:S07]  /*1cf0*/  MOV R9, 0x1d10 ;  /* 0x00001d1000097802 */ /* 0x000fce0000000f00 */
[----:B-1----:R-:W-:Y:S05]  /*1d00*/  CALL.REL.NOINC `($__internal_2_$__cuda_sm20_sqrt_rn_f32_slowpath) ;  /* 0x0000000c00487944 */ /* 0x002fea0003c00000 */
[----:B------:R-:W-:Y:S01]  /*1d10*/  MOV R0, R3 ;  /* 0x0000000300007202 */ /* 0x000fe20000000f00 */
[----:B------:R-:W-:Y:S06]  /*1d20*/  BRA `(.L_x_31) ;  /* 0x0000000000107947 */ /* 0x000fec0003800000 */
.L_x_30:
[----:B-1----:R-:W-:Y:S01]  /*1d30*/  FMUL.FTZ R0, R3, R4 ;  /* 0x0000000403007220 */ /* 0x002fe20000410000 */
[----:B------:R-:W-:-:S03]  /*1d40*/  FMUL.FTZ R4, R4, 0.5 ;  /* 0x3f00000004047820 */ /* 0x000fc60000410000 */
[----:B------:R-:W-:-:S04]  /*1d50*/  FFMA R3, -R0, R0, R3 ;  /* 0x0000000000037223 */ /* 0x000fc80000000103 */
[----:B------:R-:W-:-:S07]  /*1d60*/  FFMA R0, R3, R4, R0 ;  /* 0x0000000403007223 */ /* 0x000fce0000000000 */
.L_x_31:
[----:B------:R-:W-:Y:S05]  /*1d70*/  BSYNC.RECONVERGENT B0 ;  /* 0x0000000000007941 */ /* 0x000fea0003800200 */
.L_x_29:
[----:B------:R-:W0:Y:S01]  /*1d80*/  LDC R4, c[0x0][0x39c] ;  /* 0x0000e700ff047b82 */ /* 0x000e220000000800 */
[----:B------:R-:W-:Y:S01]  /*1d90*/  FSETP.NEU.AND P0, PT, R19, RZ, PT ;  /* 0x000000ff1300720b */ /* 0x000fe20003f0d000 */
[----:B------:R-:W-:Y:S01]  /*1da0*/  BSSY.RECONVERGENT B0, `(.L_x_32) ;  /* 0x000004d000007945 */ /* 0x000fe20003800200 */
[----:B------:R-:W-:Y:S02]  /*1db0*/  LOP3.LUT R5, R5, 0x800000, RZ, 0xfc, !PT ;  /* 0x0080000005057812 */ /* 0x000fe400078efcff */
[----:B------:R-:W-:-:S03]  /*1dc0*/  FSETP.NEU.AND P1, PT, R2, +INF , PT ;  /* 0x7f8000000200780b */ /* 0x000fc60003f2d000 */
[----:B------:R-:W-:-:S06]  /*1dd0*/  FMUL R5, R5, R0 ;  /* 0x0000000005057220 */ /* 0x000fcc0000400000 */
[----:B------:R-:W-:-:S04]  /*1de0*/  @P0 FSEL R2, R2, R5, !P1 ;  /* 0x0000000502020208 */ /* 0x000fc80004800000 */
[----:B------:R-:W-:Y:S01]  /*1df0*/  FSETP.NEU.AND P0, PT, R2, 1, PT ;  /* 0x3f8000000200780b */ /* 0x000fe20003f0d000 */
[----:B0-----:R-:W-:-:S04]  /*1e00*/  FADD R4, R4, R4 ;  /* 0x0000000404047221 */ /* 0x001fc80000000000 */
[----:B------:R-:W0:Y:S02]  /*1e10*/  MUFU.RCP R3, R4 ;  /* 0x0000000400037308 */ /* 0x000e240000001000 */
[----:B0-----:R-:W-:-:S04]  /*1e20*/  FFMA R0, -R4, R3, 1 ;  /* 0x3f80000004007423 */ /* 0x001fc80000000103 */
[----:B------:R-:W-:Y:S01]  /*1e30*/  FFMA R0, R3, R0, R3 ;  /* 0x0000000003007223 */ /* 0x000fe20000000003 */
[----:B------:R-:W-:Y:S01]  /*1e40*/  IMAD.MOV.U32 R3, RZ, RZ, 0x3f800000 ;  /* 0x3f800000ff037424 */ /* 0x000fe200078e00ff */
[----:B------:R-:W-:Y:S06]  /*1e50*/  @!P0 BRA `(.L_x_33) ;  /* 0x0000000400048947 */ /* 0x000fec0003800000 */
[----:B------:R-:W-:-:S13]  /*1e60*/  FSETP.NAN.AND P0, PT, |R2|, |R2|, PT ;  /* 0x400000020200720b */ /* 0x000fda0003f08200 */
[----:B------:R-:W-:Y:S01]  /*1e70*/  @P0 FADD R3, R2, 2 ;  /* 0x4000000002030421 */ /* 0x000fe20000000000 */
[----:B------:R-:W-:Y:S06]  /*1e80*/  @P0 BRA `(.L_x_33) ;  /* 0x0000000000f80947 */ /* 0x000fec0003800000 */
[C---:B------:R-:W-:Y:S01]  /*1e90*/  FMUL R3, |R2|.reuse, 16777216 ;  /* 0x4b80000002037820 */ /* 0x040fe20000400200 */
[----:B------:R-:W-:Y:S01]  /*1ea0*/  FSETP.GEU.AND P0, PT, |R2|, 1.175494350822287508e-38, PT ;  /* 0x008000000200780b */ /* 0x000fe20003f0e200 */
[----:B------:R-:W-:-:S03]  /*1eb0*/  HFMA2 R11, -RZ, RZ, 0.771484375, 0.21533203125 ;  /* 0x3a2c32e4ff0b7431 */ /* 0x000fc600000001ff */
[----:B------:R-:W-:-:S04]  /*1ec0*/  FSEL R3, R3, |R2|, !P0 ;  /* 0x4000000203037208 */ /* 0x000fc80004000000 */
[----:B------:R-:W-:-:S04]  /*1ed0*/  IADD3 R5, PT, PT, R3, -0x3f3504f3, RZ ;  /* 0xc0cafb0d03057810 */ /* 0x000fc80007ffe0ff */
[----:B------:R-:W-:-:S04]  /*1ee0*/  LOP3.LUT R6, R5, 0xff800000, RZ, 0xc0, !PT ;  /* 0xff80000005067812 */ /* 0x000fc800078ec0ff */
[-C--:B------:R-:W-:Y:S02]  /*1ef0*/  IADD3 R3, PT, PT, R3, -R6.reuse, RZ ;  /* 0x8000000603037210 */ /* 0x080fe40007ffe0ff */
[----:B------:R-:W-:-:S03]  /*1f00*/  I2FP.F32.S32 R6, R6 ;  /* 0x0000000600067245 */ /* 0x000fc60000201400 */
[C---:B------:R-:W-:Y:S01]  /*1f10*/  FADD R7, R3.reuse, 1 ;  /* 0x3f80000003077421 */ /* 0x040fe20000000000 */
[----:B------:R-:W-:Y:S01]  /*1f20*/  FADD R5, R3, -1 ;  /* 0xbf80000003057421 */ /* 0x000fe20000000000 */
[----:B------:R-:W-:Y:S02]  /*1f30*/  FSEL R3, RZ, -24, P0 ;  /* 0xc1c00000ff037808 */ /* 0x000fe40000000000 */
[----:B------:R-:W-:Y:S01]  /*1f40*/  FSETP.NEU.AND P0, PT, |R2|, +INF , PT ;  /* 0x7f8000000200780b */ /* 0x000fe20003f0d200 */
[----:B------:R-:W-:Y:S01]  /*1f50*/  FADD R8, R5, R5 ;  /* 0x0000000505087221 */ /* 0x000fe20000000000 */
[----:B------:R-:W0:Y:S01]  /*1f60*/  MUFU.RCP R7, R7 ;  /* 0x0000000700077308 */ /* 0x000e220000001000 */
[----:B------:R-:W-:Y:S01]  /*1f70*/  FFMA R3, R6, 1.1920928955078125e-07, R3 ;  /* 0x3400000006037823 */ /* 0x000fe20000000003 */
[----:B------:R-:W-:-:S13]  /*1f80*/  FSETP.NEU.AND P0, PT, R2, RZ, P0 ;  /* 0x000000ff0200720b */ /* 0x000fda000070d000 */
[----:B------:R-:W-:Y:S01]  /*1f90*/  @!P0 FADD R2, R2, R2 ;  /* 0x0000000202028221 */ /* 0x000fe20000000000 */
[----:B0-----:R-:W-:-:S04]  /*1fa0*/  FMUL R8, R7, R8 ;  /* 0x0000000807087220 */ /* 0x001fc80000400000 */
        /* <DEDUP_REMOVED lines=15> */
[----:B------:R-:W-:-:S04]  /*20a0*/  FFMA R10, R10, R3, R5 ;  /* 0x000000030a0a7223 */ /* 0x000fc80000000005 */
[----:B------:R-:W-:Y:S01]  /*20b0*/  FFMA R9, R8, R9, R10 ;  /* 0x0000000908097223 */ /* 0x000fe2000000000a */
[----:B------:R-:W-:-:S03]  /*20c0*/  MOV R8, 0x391fcb8e ;  /* 0x391fcb8e00087802 */ /* 0x000fc60000000f00 */
[----:B------:R-:W-:-:S04]  /*20d0*/  FADD R3, R12, R9 ;  /* 0x000000090c037221 */ /* 0x000fc80000000000 */
[----:B------:R-:W-:Y:S01]  /*20e0*/  FMUL R6, R3, 2 ;  /* 0x4000000003067820 */ /* 0x000fe20000400000 */
[----:B------:R-:W-:-:S03]  /*20f0*/  FADD R12, -R12, R3 ;  /* 0x000000030c0c7221 */ /* 0x000fc60000000100 */
[----:B------:R-:W0:Y:S01]  /*2100*/  FRND R5, R6 ;  /* 0x0000000600057307 */ /* 0x000e220000201000 */
[----:B------:R-:W-:Y:S01]  /*2110*/  FADD R12, R9, -R12 ;  /* 0x8000000c090c7221 */ /* 0x000fe20000000000 */
[----:B------:R-:W-:Y:S01]  /*2120*/  FFMA R3, R3, 2, -R6 ;  /* 0x4000000003037823 */ /* 0x000fe20000000806 */
[----:B------:R-:W-:-:S03]  /*2130*/  FSETP.GT.AND P2, PT, |R6|, 152, PT ;  /* 0x431800000600780b */ /* 0x000fc60003f44200 */
[----:B------:R-:W-:Y:S01]  /*2140*/  FFMA R12, R12, 2, R3 ;  /* 0x400000000c0c7823 */ /* 0x000fe20000000003 */
[----:B0-----:R-:W-:Y:S01]  /*2150*/  FADD R3, R6, -R5 ;  /* 0x8000000506037221 */ /* 0x001fe20000000000 */
[----:B------:R-:W-:-:S03]  /*2160*/  FSETP.GT.AND P1, PT, R5, RZ, PT ;  /* 0x000000ff0500720b */ /* 0x000fc60003f24000 */
[----:B------:R-:W-:Y:S01]  /*2170*/  FADD R3, R3, R12 ;  /* 0x0000000c03037221 */ /* 0x000fe20000000000 */
[----:B------:R-:W-:Y:S02]  /*2180*/  SEL R5, RZ, 0x83000000, P1 ;  /* 0x83000000ff057807 */ /* 0x000fe40000800000 */
[----:B------:R-:W-:Y:S01]  /*2190*/  FSETP.GEU.AND P1, PT, R6, RZ, PT ;  /* 0x000000ff0600720b */ /* 0x000fe20003f2e000 */
[----:B------:R-:W-:Y:S01]  /*21a0*/  FFMA R8, R3, R8, 0.0013391353422775864601 ;  /* 0x3aaf85ed03087423 */ /* 0x000fe20000000008 */
[----:B------:R-:W-:-:S03]  /*21b0*/  IADD3 R7, PT, PT, R5, 0x7f000000, RZ ;  /* 0x7f00000005077810 */ /* 0x000fc60007ffe0ff */
[C---:B------:R-:W-:Y:S02]  /*21c0*/  FFMA R10, R3.reuse, R8, 0.0096188392490148544312 ;  /* 0x3c1d9856030a7423 */ /* 0x040fe40000000008 */
[----:B------:R-:W0:Y:S02]  /*21d0*/  F2I.NTZ R8, R6 ;  /* 0x0000000600087305 */ /* 0x000e240000203100 */
[----:B------:R-:W-:-:S04]  /*21e0*/  FFMA R10, R3, R10, 0.055503588169813156128 ;  /* 0x3d6357bb030a7423 */ /* 0x000fc8000000000a */
[----:B------:R-:W-:-:S04]  /*21f0*/  FFMA R10, R3, R10, 0.24022644758224487305 ;  /* 0x3e75fdec030a7423 */ /* 0x000fc8000000000a */
[----:B------:R-:W-:-:S04]  /*2200*/  FFMA R10, R3, R10, 0.69314718246459960938 ;  /* 0x3f317218030a7423 */ /* 0x000fc8000000000a */
[----:B------:R-:W-:Y:S01]  /*2210*/  FFMA R10, R3, R10, 1 ;  /* 0x3f800000030a7423 */ /* 0x000fe2000000000a */
[----:B0-----:R-:W-:Y:S02]  /*2220*/  LEA R8, R8, -R5, 0x17 ;  /* 0x8000000508087211 */ /* 0x001fe400078eb8ff */
[----:B------:R-:W-:Y:S01]  /*2230*/  FSEL R3, RZ, +INF , !P1 ;  /* 0x7f800000ff037808 */ /* 0x000fe20004800000 */
[----:B------:R-:W-:-:S04]  /*2240*/  FMUL R7, R7, R10 ;  /* 0x0000000a07077220 */ /* 0x000fc80000400000 */
[----:B------:R-:W-:Y:S01]  /*2250*/  @!P2 FMUL R3, R8, R7 ;  /* 0x000000070803a220 */ /* 0x000fe20000400000 */
[----:B------:R-:W-:-:S07]  /*2260*/  @!P0 LOP3.LUT R3, R2, 0x7fffffff, RZ, 0xc0, !PT ;  /* 0x7fffffff02038812 */ /* 0x000fce00078ec0ff */
.L_x_33:
[----:B------:R-:W-:Y:S05]  /*2270*/  BSYNC.RECONVERGENT B0 ;  /* 0x0000000000007941 */ /* 0x000fea0003800200 */
.L_x_32:
[----:B------:R-:W0:Y:S01]  /*2280*/  FCHK P0, -R3, R4 ;  /* 0x0000000403007302 */ /* 0x000e220000000100 */
[----:B------:R-:W-:Y:S01]  /*2290*/  FFMA R5, R0, -R3, RZ ;  /* 0x8000000300057223 */ /* 0x000fe200000000ff */
[----:B------:R-:W-:Y:S03]  /*22a0*/  BSSY.RECONVERGENT B0, `(.L_x_34) ;  /* 0x0000008000007945 */ /* 0x000fe60003800200 */
[----:B------:R-:W-:-:S04]  /*22b0*/  FFMA R2, -R4, R5, -R3 ;  /* 0x0000000504027223 */ /* 0x000fc80000000903 */
[----:B------:R-:W-:Y:S01]  /*22c0*/  FFMA R2, R0, R2, R5 ;  /* 0x0000000200027223 */ /* 0x000fe20000000005 */
[----:B0-----:R-:W-:Y:S06]  /*22d0*/  @!P0 BRA `(.L_x_35) ;  /* 0x0000000000108947 */ /* 0x001fec0003800000 */
[----:B------:R-:W-:Y:S01]  /*22e0*/  FADD R3, -R3, -RZ ;  /* 0x800000ff03037221 */ /* 0x000fe20000000100 */
[----:B------:R-:W-:Y:S01]  /*22f0*/  IMAD.MOV.U32 R0, RZ, RZ, R4 ;  /* 0x000000ffff007224 */ /* 0x000fe200078e0004 */
[----:B------:R-:W-:-:S07]  /*2300*/  MOV R22, 0x2320 ;  /* 0x0000232000167802 */ /* 0x000fce0000000f00 */
[----:B------:R-:W-:Y:S05]  /*2310*/  CALL.REL.NOINC `($__internal_3_$__cuda_sm3x_div_rn_noftz_f32_slowpath) ;  /* 0x00000008001c7944 */ /* 0x000fea0003c00000 */
.L_x_35:
[----:B------:R-:W-:Y:S05]  /*2320*/  BSYNC.RECONVERGENT B0 ;  /* 0x0000000000007941 */ /* 0x000fea0003800200 */
.L_x_34:
        /* <DEDUP_REMOVED lines=15> */
[----:B------:R-:W0:Y:S01]  /*2420*/  MUFU.EX2 R3, R3 ;  /* 0x0000000300037308 */ /* 0x000e220000000800 */
[----:B------:R-:W-:Y:S01]  /*2430*/  LEA R2, R14, UR8, 0x2 ;  /* 0x000000080e027c11 */ /* 0x000fe2000f8e10ff */
[----:B0-----:R-:W-:Y:S01]  /*2440*/  FMUL R4, R0, R3 ;  /* 0x0000000300047220 */ /* 0x001fe20000400000 */
[----:B------:R-:W-:-:S03]  /*2450*/  LEA R0, R14, UR5, 0x2 ;  /* 0x000000050e007c11 */ /* 0x000fc6000f8e10ff */
[----:B------:R-:W-:Y:S01]  /*2460*/  FMUL R27, R27, R4 ;  /* 0x000000041b1b7220 */ /* 0x000fe20000400000 */
        /* <DEDUP_REMOVED lines=73> */
[----:B------:R-:W1:Y:S01]  /*2900*/  LDS.64 R2, [UR8] ;  /* 0x00000008ff027984 */ /* 0x000e620008000a00 */
[----:B------:R-:W2:Y:S03]  /*2910*/  LDCU UR10, c[0x0][0x370] ;  /* 0x00006e00ff0a77ac */ /* 0x000ea60008000800 */
[----:B0-----:R-:W0:Y:S01]  /*2920*/  LDS.64 R4, [UR8+0x400] ;  /* 0x00040008ff047984 */ /* 0x001e220008000a00 */
[----:B------:R-:W3:Y:S01]  /*2930*/  LDCU UR9, c[0x0][0x374] ;  /* 0x00006e80ff0977ac */ /* 0x000ee20008000800 */
[----:B------:R-:W4:Y:S01]  /*2940*/  LDCU.64 UR4, c[0x0][0x390] ;  /* 0x00007200ff0477ac */ /* 0x000f220008000a00 */
[----:B------:R-:W5:Y:S01]  /*2950*/  LDCU.64 UR6, c[0x0][0x388] ;  /* 0x00007100ff0677ac */ /* 0x000f620008000a00 */
[----:B---3--:R-:W-:-:S04]  /*2960*/  UIMAD UR9, UR20, UR9, UR19 ;  /* 0x00000009140972a4 */ /* 0x008fc8000f8e0213 */
[----:B--2---:R-:W-:-:S04]  /*2970*/  UIMAD UR9, UR9, UR10, UR18 ;  /* 0x0000000a090972a4 */ /* 0x004fc8000f8e0212 */
[----:B----4-:R-:W-:Y:S02]  /*2980*/  UIMAD.WIDE.U32 UR4, UR9, 0x4, UR4 ;  /* 0x00000004090478a5 */ /* 0x010fe4000f8e0004 */
[----:B-----5:R-:W-:Y:S01]  /*2990*/  UIMAD.WIDE.U32 UR6, UR9, 0x4, UR6 ;  /* 0x00000004090678a5 */ /* 0x020fe2000f8e0006 */
[----:B-1----:R-:W-:-:S03]  /*29a0*/  FADD R7, R2, R3 ;  /* 0x0000000302077221 */ /* 0x002fc60000000000 */
[----:B------:R-:W-:Y:S02]  /*29b0*/  MOV R2, UR4 ;  /* 0x0000000400027c02 */ /* 0x000fe40008000f00 */
[----:B------:R-:W-:Y:S01]  /*29c0*/  MOV R3, UR5 ;  /* 0x0000000500037c02 */ /* 0x000fe20008000f00 */
[----:B0-----:R-:W-:Y:S01]  /*29d0*/  FADD R9, R4, R5 ;  /* 0x0000000504097221 */ /* 0x001fe20000000000 */
[----:B------:R-:W-:Y:S01]  /*29e0*/  MOV R4, UR6 ;  /* 0x0000000600047c02 */ /* 0x000fe20008000f00 */
[----:B------:R-:W-:Y:S02]  /*29f0*/  IMAD.U32 R5, RZ, RZ, UR7 ;  /* 0x00000007ff057e24 */ /* 0x000fe4000f8e00ff */
[----:B------:R-:W-:Y:S04]  /*2a00*/  STG.E desc[UR12][R2.64], R7 ;  /* 0x0000000702007986 */ /* 0x000fe8000c10190c */
[----:B------:R-:W-:Y:S01]  /*2a10*/  STG.E desc[UR12][R4.64], R9 ;  /* 0x0000000904007986 */ /* 0x000fe2000c10190c */
[----:B------:R-:W-:Y:S05]  /*2a20*/  EXIT ;  /* 0x000000000000794d */ /* 0x000fea0003800000 */
        .weak           $__internal_2_$__cuda_sm20_sqrt_rn_f32_slowpath
        .type           $__internal_2_$__cuda_sm20_sqrt_rn_f32_slowpath,@function
        .size           $__internal_2_$__cuda_sm20_sqrt_rn_f32_slowpath,($__internal_3_$__cuda_sm3x_div_rn_noftz_f32_slowpath - $__internal_2_$__cuda_sm20_sqrt_rn_f32_slowpath)
$__internal_2_$__cuda_sm20_sqrt_rn_f32_slowpath:
[----:B------:R-:W-:-:S13]  /*2a30*/  LOP3.LUT P0, RZ, R3, 0x7fffffff, RZ, 0xc0, !PT ;  /* 0x7fffffff03ff7812 */ /* 0x000fda000780c0ff */
[----:B------:R-:W-:Y:S05]  /*2a40*/  @!P0 BRA `(.L_x_36) ;  /* 0x0000000000448947 */ /* 0x000fea0003800000 */
[----:B------:R-:W-:Y:S02]  /*2a50*/  FSETP.GEU.FTZ.AND P0, PT, R3, RZ, PT ;  /* 0x000000ff0300720b */ /* 0x000fe40003f1e000 */
[----:B------:R-:W-:-:S11]  /*2a60*/  MOV R0, R3 ;  /* 0x0000000300007202 */ /* 0x000fd60000000f00 */
        /* <DEDUP_REMOVED lines=15> */
.L_x_36:
[----:B------:R-:W-:Y:S01]  /*2b60*/  HFMA2 R7, -RZ, RZ, 0, 0 ;  /* 0x00000000ff077431 */ /* 0x000fe200000001ff */
[----:B------:R-:W-:-:S04]  /*2b70*/  MOV R6, R9 ;  /* 0x0000000900067202 */ /* 0x000fc80000000f00 */
[----:B------:R-:W-:Y:S05]  /*2b80*/  RET.REL.NODEC R6 `(_Z18calc_partial_sums5PKfPfS1_ffii) ;  /* 0xffffffd4061c7950 */ /* 0x000fea0003c3ffff */
        .weak           $__internal_3_$__cuda_sm3x_div_rn_noftz_f32_slowpath
        .type           $__internal_3_$__cuda_sm3x_div_rn_noftz_f32_slowpath,@function
        .size           $__internal_3_$__cuda_sm3x_div_rn_noftz_f32_slowpath,(.L_x_82 - $__internal_3_$__cuda_sm3x_div_rn_noftz_f32_slowpath)
$__internal_3_$__cuda_sm3x_div_rn_noftz_f32_slowpath:
[----:B------:R-:W-:Y:S01]  /*2b90*/  SHF.R.U32.HI R15, RZ, 0x17, R0 ;  /* 0x00000017ff0f7819 */ /* 0x000fe20000011600 */
[----:B------:R-:W-:Y:S01]  /*2ba0*/  BSSY.RECONVERGENT B1, `(.L_x_37) ;  /* 0x0000063000017945 */ /* 0x000fe20003800200 */
[----:B------:R-:W-:Y:S02]  /*2bb0*/  SHF.R.U32.HI R2, RZ, 0x17, R3 ;  /* 0x00000017ff027819 */ /* 0x000fe40000011603 */
[----:B------:R-:W-:Y:S02]  /*2bc0*/  LOP3.LUT R15, R15, 0xff, RZ, 0xc0, !PT ;  /* 0x000000ff0f0f7812 */ /* 0x000fe400078ec0ff */
[----:B------:R-:W-:Y:S02]  /*2bd0*/  LOP3.LUT R2, R2, 0xff, RZ, 0xc0, !PT ;  /* 0x000000ff02027812 */ /* 0x000fe400078ec0ff */
[----:B------:R-:W-:Y:S02]  /*2be0*/  IADD3 R25, PT, PT, R15, -0x1, RZ ;  /* 0xffffffff0f197810 */ /* 0x000fe40007ffe0ff */
[----:B------:R-:W-:Y:S01]  /*2bf0*/  MOV R32, R0 ;  /* 0x0000000000207202 */ /* 0x000fe20000000f00 */
[----:B------:R-:W-:Y:S01]  /*2c00*/  VIADD R26, R2, 0xffffffff ;  /* 0xffffffff021a7836 */ /* 0x000fe20000000000 */
[----:B------:R-:W-:-:S04]  /*2c10*/  ISETP.GT.U32.AND P0, PT, R25, 0xfd, PT ;  /* 0x000000fd1900780c */ /* 0x000fc80003f04070 */
[----:B------:R-:W-:-:S13]  /*2c20*/  ISETP.GT.U32.OR P0, PT, R26, 0xfd, P0 ;  /* 0x000000fd1a00780c */ /* 0x000fda0000704470 */
[----:B------:R-:W-:Y:S01]  /*2c30*/  @!P0 MOV R23, RZ ;  /* 0x000000ff00178202 */ /* 0x000fe20000000f00 */
[----:B------:R-:W-:Y:S06]  /*2c40*/  @!P0 BRA `(.L_x_38) ;  /* 0x00000000005c8947 */ /* 0x000fec0003800000 */
[----:B------:R-:W-:Y:S02]  /*2c50*/  FSETP.GTU.FTZ.AND P0, PT, |R3|, +INF , PT ;  /* 0x7f8000000300780b */ /* 0x000fe40003f1c200 */
[----:B------:R-:W-:-:S04]  /*2c60*/  FSETP.GTU.FTZ.AND P1, PT, |R0|, +INF , PT ;  /* 0x7f8000000000780b */ /* 0x000fc80003f3c200 */
[----:B------:R-:W-:-:S13]  /*2c70*/  PLOP3.LUT P0, PT, P0, P1, PT, 0xf8, 0x8f ;  /* 0x00000000008f781c */ /* 0x000fda0000703f70 */
[----:B------:R-:W-:Y:S05]  /*2c80*/  @P0 BRA `(.L_x_39) ;  /* 0x00000004004c0947 */ /* 0x000fea0003800000 */
[----:B------:R-:W-:-:S13]  /*2c90*/  LOP3.LUT P0, RZ, R32, 0x7fffffff, R3, 0xc8, !PT ;  /* 0x7fffffff20ff7812 */ /* 0x000fda000780c803 */
[----:B------:R-:W-:Y:S05]  /*2ca0*/  @!P0 BRA `(.L_x_40) ;  /* 0x00000004003c8947 */ /* 0x000fea0003800000 */
[C---:B------:R-:W-:Y:S02]  /*2cb0*/  FSETP.NEU.FTZ.AND P0, PT, |R3|.reuse, +INF , PT ;  /* 0x7f8000000300780b */ /* 0x040fe40003f1d200 */
        /* <DEDUP_REMOVED lines=9> */
[----:B------:R-:W-:Y:S02]  /*2d50*/  ISETP.GE.AND P0, PT, R26, RZ, PT ;  /* 0x000000ff1a00720c */ /* 0x000fe40003f06270 */
[----:B------:R-:W-:-:S11]  /*2d60*/  ISETP.GE.AND P1, PT, R25, RZ, PT ;  /* 0x000000ff1900720c */ /* 0x000fd60003f26270 */
[----:B------:R-:W-:Y:S01]  /*2d70*/  @P0 MOV R23, RZ ;  /* 0x000000ff00170202 */ /* 0x000fe20000000f00 */
[----:B------:R-:W-:Y:S01]  /*2d80*/  @!P0 FFMA R3, R3, 1.84467440737095516160e+19, RZ ;  /* 0x5f80000003038823 */ /* 0x000fe200000000ff */
[----:B------:R-:W-:Y:S01]  /*2d90*/  @!P0 MOV R23, 0xffffffc0 ;  /* 0xffffffc000178802 */ /* 0x000fe20000000f00 */
[----:B------:R-:W-:-:S03]  /*2da0*/  @!P1 FFMA R32, R0, 1.84467440737095516160e+19, RZ ;  /* 0x5f80000000209823 */ /* 0x000fc600000000ff */
[----:B------:R-:W-:-:S07]  /*2db0*/  @!P1 IADD3 R23, PT, PT, R23, 0x40, RZ ;  /* 0x0000004017179810 */ /* 0x000fce0007ffe0ff */
.L_x_38:
[----:B------:R-:W-:Y:S01]  /*2dc0*/  LEA R25, R15, 0xc0800000, 0x17 ;  /* 0xc08000000f197811 */ /* 0x000fe200078eb8ff */
[----:B------:R-:W-:Y:S03]  /*2dd0*/  BSSY.RECONVERGENT B2, `(.L_x_43) ;  /* 0x0000036000027945 */ /* 0x000fe60003800200 */
[----:B------:R-:W-:Y:S02]  /*2de0*/  IADD3 R34, PT, PT, -R25, R32, RZ ;  /* 0x0000002019227210 */ /* 0x000fe40007ffe1ff */
[----:B------:R-:W-:Y:S02]  /*2df0*/  IADD3 R32, PT, PT, R2, -0x7f, RZ ;  /* 0xffffff8102207810 */ /* 0x000fe40007ffe0ff */
[----:B------:R-:W0:Y:S01]  /*2e00*/  MUFU.RCP R26, R34 ;  /* 0x00000022001a7308 */ /* 0x000e220000001000 */
[----:B------:R-:W-:Y:S02]  /*2e10*/  FADD.FTZ R25, -R34, -RZ ;  /* 0x800000ff22197221 */ /* 0x000fe40000010100 */
[C---:B------:R-:W-:Y:S01]  /*2e20*/  IMAD R2, R32.reuse, -0x800000, R3 ;  /* 0xff80000020027824 */ /* 0x040fe200078e0203 */
[----:B------:R-:W-:-:S05]  /*2e30*/  IADD3 R32, PT, PT, R32, 0x7f, -R15 ;  /* 0x0000007f20207810 */ /* 0x000fca0007ffe80f */
[----:B------:R-:W-:Y:S02]  /*2e40*/  IMAD.IADD R23, R32, 0x1, R23 ;  /* 0x0000000120177824 */ /* 0x000fe400078e0217 */
[----:B0-----:R-:W-:-:S04]  /*2e50*/  FFMA R33, R26, R25, 1 ;  /* 0x3f8000001a217423 */ /* 0x001fc80000000019 */
        /* <DEDUP_REMOVED lines=41> */
.L_x_45:
[----:B------:R-:W-:-:S04]  /*30f0*/  LOP3.LUT R2, R2, 0x80000000, RZ, 0xc0, !PT ;  /* 0x8000000002027812 */ /* 0x000fc800078ec0ff */
[----:B------:R-:W-:Y:S01]  /*3100*/  LOP3.LUT R2, R2, 0x7f800000, RZ, 0xfc, !PT ;  /* 0x7f80000002027812 */ /* 0x000fe200078efcff */
[----:B------:R-:W-:Y:S06]  /*3110*/  BRA `(.L_x_46) ;  /* 0x0000000000047947 */ /* 0x000fec0003800000 */
.L_x_44:
[----:B------:R-:W-:-:S07]  /*3120*/  LEA R2, R23, R2, 0x17 ;  /* 0x0000000217027211 */ /* 0x000fce00078eb8ff */
.L_x_46:
[----:B------:R-:W-:Y:S05]  /*3130*/  BSYNC.RECONVERGENT B2 ;  /* 0x0000000000027941 */ /* 0x000fea0003800200 */
.L_x_43:
[----:B------:R-:W-:Y:S05]  /*3140*/  BRA `(.L_x_47) ;  /* 0x0000000000207947 */ /* 0x000fea0003800000 */
.L_x_42:
[----:B------:R-:W-:-:S04]  /*3150*/  LOP3.LUT R3, R32, 0x80000000, R3, 0x48, !PT ;  /* 0x8000000020037812 */ /* 0x000fc800078e4803 */
[----:B------:R-:W-:Y:S01]  /*3160*/  LOP3.LUT R2, R3, 0x7f800000, RZ, 0xfc, !PT ;  /* 0x7f80000003027812 */ /* 0x000fe200078efcff */
[----:B------:R-:W-:Y:S06]  /*3170*/  BRA `(.L_x_47) ;  /* 0x0000000000147947 */ /* 0x000fec0003800000 */
.L_x_41:
[----:B------:R-:W-:Y:S01]  /*3180*/  LOP3.LUT R2, R32, 0x80000000, R3, 0x48, !PT ;  /* 0x8000000020027812 */ /* 0x000fe200078e4803 */
[----:B------:R-:W-:Y:S06]  /*3190*/  BRA `(.L_x_47) ;  /* 0x00000000000c7947 */ /* 0x000fec0003800000 */
.L_x_40:
[----:B------:R-:W0:Y:S01]  /*31a0*/  MUFU.RSQ R2, -QNAN ;  /* 0xffc0000000027908 */ /* 0x000e220000001400 */
[----:B------:R-:W-:Y:S05]  /*31b0*/  BRA `(.L_x_47) ;  /* 0x0000000000047947 */ /* 0x000fea0003800000 */
.L_x_39:
[----:B------:R-:W-:-:S07]  /*31c0*/  FADD.FTZ R2, R3, R0 ;  /* 0x0000000003027221 */ /* 0x000fce0000010000 */
.L_x_47:
[----:B------:R-:W-:Y:S05]  /*31d0*/  BSYNC.RECONVERGENT B1 ;  /* 0x0000000000017941 */ /* 0x000fea0003800200 */
.L_x_37:
[----:B------:R-:W-:-:S04]  /*31e0*/  HFMA2 R23, -RZ, RZ, 0, 0 ;  /* 0x00000000ff177431 */ /* 0x000fc800000001ff */
[----:B0-----:R-:W-:Y:S05]  /*31f0*/  RET.REL.NODEC R22 `(_Z18calc_partial_sums5PKfPfS1_ffii) ;  /* 0xffffffcc16807950 */ /* 0x001fea0003c3ffff */
.L_x_48:
        /* <DEDUP_REMOVED lines=16> */
.L_x_82:


//--------------------- .text._Z18calc_partial_sums7PKfPfS1_ffii --------------------------
	.section	.text._Z18calc_partial_sums7PKfPfS1_ffii,"ax",@progbits
	.align	128
        .global         _Z18calc_partial_sums7PKfPfS1_ffii
        .type           _Z18calc_partial_sums7PKfPfS1_ffii,@function
        .size           _Z18calc_partial_sums7PKfPfS1_ffii,(.L_x_84 - _Z18calc_partial_sums7PKfPfS1_ffii)
        .other          _Z18calc_partial_sums7PKfPfS1_ffii,@"STO_CUDA_ENTRY STV_DEFAULT"
_Z18calc_partial_sums7PKfPfS1_ffii:
.text._Z18calc_partial_sums7PKfPfS1_ffii:
[----:B------:R-:W-:Y:S01]  /*0000*/  LDC R1, c[0x0][0x37c] ;  /* 0x0000df00ff017b82 */ /* 0x000fe20000000800 */
[----:B------:R-:W0:Y:S07]  /*0010*/  S2R R19, SR_TID.X ;  /* 0x0000000000137919 */ /* 0x000e2e0000002100 */
[----:B------:R-:W0:Y:S01]  /*0020*/  LDC R0, c[0x0][0x360] ;  /* 0x0000d800ff007b82 */ /* 0x000e220000000800 */
[----:B------:R-:W1:Y:S01]  /*0030*/  LDCU UR6, c[0x0][0x3a0] ;  /* 0x00007400ff0677ac */ /* 0x000e620008000800 */
[----:B------:R-:W2:Y:S01]  /*0040*/  S2R R10, SR_TID.Y ;  /* 0x00000000000a7919 */ /* 0x000ea20000002200 */
[----:B------:R-:W3:Y:S05]  /*0050*/  LDCU.64 UR4, c[0x0][0x380] ;  /* 0x00007000ff0477ac */ /* 0x000eea0008000a00 */
[----:B------:R-:W0:Y:S01]  /*0060*/  S2UR UR14, SR_CTAID.X ;  /* 0x00000000000e79c3 */ /* 0x000e220000002500 */
        /* <DEDUP_REMOVED lines=34> */
[----:B------:R-:W-:Y:S01]  /*0290*/  MOV R9, UR4 ;  /* 0x0000000400097c02 */ /* 0x000fe20008000f00 */
        /* <DEDUP_REMOVED lines=10> */
[----:B------:R-:W-:Y:S01]  /*0340*/  LEA R19, R10, R19, 0x4 ;  /* 0x000000130a137211 */ /* 0x000fe200078e20ff */
[----:B------:R-:W-:Y:S01]  /*0350*/  FFMA R4, R2, R4, R5 ;  /* 0x0000000402047223 */ /* 0x000fe20000000005 */
[----:B--2---:R-:W-:Y:S01]  /*0360*/  FADD R17, R3, -R8 ;  /* 0x8000000803117221 */ /* 0x004fe20000000000 */
[----:B0-----:R-:W-:Y:S08]  /*0370*/  @!P0 BRA `(.L_x_49) ;  /* 0x0000000000108947 */ /* 0x001ff00003800000 */
[----:B------:R-:W-:Y:S01]  /*0380*/  HFMA2 R2, -RZ, RZ, -2.78125, 0 ;  /* 0xc1900000ff027431 */ /* 0x000fe200000001ff */
[----:B------:R-:W-:-:S07]  /*0390*/  MOV R20, 0x3b0 ;  /* 0x000003b000147802 */ /* 0x000fce0000000f00 */
[----:B------:R-:W-:Y:S05]  /*03a0*/  CALL.REL.NOINC `($__internal_5_$__cuda_sm3x_div_rn_noftz_f32_slowpath) ;  /* 0x00000040009c7944 */ /* 0x000fea0003c00000 */
[----:B------:R-:W-:-:S07]  /*03b0*/  MOV R4, R2 ;  /* 0x0000000200047202 */ /* 0x000fce0000000f00 */
.L_x_49:
[----:B------:R-:W-:Y:S01]  /*03c0*/  MOV R3, UR19 ;  /* 0x0000001300037c02 */ /* 0x000fe20008000f00 */
[----:B------:R-:W-:Y:S01]  /*03d0*/  IMAD.U32 R2, RZ, RZ, UR18 ;  /* 0x00000012ff027e24 */ /* 0x000fe2000f8e00ff */
[----:B------:R-:W2:Y:S04]  /*03e0*/  LDG.E R16, desc[UR12][R6.64+-0x8] ;  /* 0xfffff80c06107981 */ /* 0x000ea8000c1e1900 */
[----:B------:R0:W2:Y:S01]  /*03f0*/  LDG.E R3, desc[UR12][R2.64+0x4] ;  /* 0x0000040c02037981 */ /* 0x0000a2000c1e1900 */
[----:B------:R-:W-:Y:S01]  /*0400*/  HFMA2 R5, -RZ, RZ, 0.96630859375, -0.0022525787353515625 ;  /* 0x3bbb989dff057431 */ /* 0x000fe200000001ff */
[----:B------:R-:W-:Y:S01]  /*0410*/  MOV R8, 0x437c0000 ;  /* 0x437c000000087802 */ /* 0x000fe20000000f00 */
[----:B------:R-:W1:Y:S01]  /*0420*/  MUFU.RCP R11, R0 ;  /* 0x00000000000b7308 */ /* 0x000e620000001000 */
[----:B------:R-:W-:-:S02]  /*0430*/  UMOV UR4, 0x41500000 ;  /* 0x4150000000047882 */ /* 0x000fc40000000000 */
[----:B------:R-:W-:Y:S01]  /*0440*/  MOV R13, UR4 ;  /* 0x00000004000d7c02 */ /* 0x000fe20008000f00 */
[----:B------:R-:W-:-:S04]  /*0450*/  FFMA.SAT R5, R4, R5, 0.5 ;  /* 0x3f00000004057423 */ /* 0x000fc80000002005 */
[----:B------:R-:W-:Y:S01]  /*0460*/  FCHK P0, -R13, R0 ;  /* 0x000000000d007302 */ /* 0x000fe20000000100 */
[----:B------:R-:W-:-:S04]  /*0470*/  FFMA.RM R5, R5, R8, 12582913 ;  /* 0x4b40000105057423 */ /* 0x000fc80000004008 */
[C---:B------:R-:W-:Y:S01]  /*0480*/  FADD R9, R5.reuse, -12583039 ;  /* 0xcb40007f05097421 */ /* 0x040fe20000000000 */
[----:B------:R-:W-:-:S03]  /*0490*/  SHF.L.U32 R18, R5, 0x17, RZ ;  /* 0x0000001705127819 */ /* 0x000fc600000006ff */
[----:B------:R-:W-:-:S04]  /*04a0*/  FFMA R9, R4, 1.4426950216293334961, -R9 ;  /* 0x3fb8aa3b04097823 */ /* 0x000fc80000000809 */
[----:B------:R-:W-:Y:S01]  /*04b0*/  FFMA R9, R4, 1.925963033500011079e-08, R9 ;  /* 0x32a5706004097823 */ /* 0x000fe20000000009 */
[----:B-1----:R-:W-:-:S04]  /*04c0*/  FFMA R4, -R0, R11, 1 ;  /* 0x3f80000000047423 */ /* 0x002fc8000000010b */
[----:B0-----:R-:W-:Y:S01]  /*04d0*/  FFMA R2, R11, R4, R11 ;  /* 0x000000040b027223 */ /* 0x001fe2000000000b */
        /* <DEDUP_REMOVED lines=10> */
[----:B------:R-:W-:Y:S05]  /*0580*/  CALL.REL.NOINC `($__internal_5_$__cuda_sm3x_div_rn_noftz_f32_slowpath) ;  /* 0x0000004000247944 */ /* 0x000fea0003c00000 */
[----:B------:R-:W-:-:S07]  /*0590*/  MOV R4, R2 ;  /* 0x0000000200047202 */ /* 0x000fce0000000f00 */
.L_x_50:
[----:B------:R-:W-:Y:S01]  /*05a0*/  MOV R3, UR19 ;  /* 0x0000001300037c02 */ /* 0x000fe20008000f00 */
[----:B------:R-:W2:Y:S01]  /*05b0*/  LDG.E R8, desc[UR12][R6.64+-0x4] ;  /* 0xfffffc0c06087981 */ /* 0x000ea2000c1e1900 */
[----:B------:R-:W-:-:S05]  /*05c0*/  MOV R2, UR18 ;  /* 0x0000001200027c02 */ /* 0x000fca0008000f00 */
[----:B------:R0:W2:Y:S01]  /*05d0*/  LDG.E R3, desc[UR12][R2.64+0x8] ;  /* 0x0000080c02037981 */ /* 0x0000a2000c1e1900 */
[----:B------:R-:W-:Y:S01]  /*05e0*/  IMAD.MOV.U32 R5, RZ, RZ, 0x3bbb989d ;  /* 0x3bbb989dff057424 */ /* 0x000fe200078e00ff */
[----:B------:R-:W-:-:S03]  /*05f0*/  MOV R10, 0x437c0000 ;  /* 0x437c0000000a7802 */ /* 0x000fc60000000f00 */
[----:B------:R-:W-:-:S04]  /*0600*/  FFMA.SAT R5, R4, R5, 0.5 ;  /* 0x3f00000004057423 */ /* 0x000fc80000002005 */
[----:B------:R-:W-:Y:S01]  /*0610*/  FFMA.RM R5, R5, R10, 12582913 ;  /* 0x4b40000105057423 */ /* 0x000fe2000000400a */
[----:B------:R-:W1:Y:S03]  /*0620*/  MUFU.RCP R11, R0 ;  /* 0x00000000000b7308 */ /* 0x000e660000001000 */
        /* <DEDUP_REMOVED lines=17> */
[----:B------:R-:W-:Y:S01]  /*0740*/  HFMA2 R2, -RZ, RZ, -2.5625, 0 ;  /* 0xc1200000ff027431 */ /* 0x000fe200000001ff */
[----:B------:R-:W-:-:S07]  /*0750*/  MOV R20, 0x770 ;  /* 0x0000077000147802 */ /* 0x000fce0000000f00 */
[----:B------:R-:W-:Y:S05]  /*0760*/  CALL.REL.NOINC `($__internal_5_$__cuda_sm3x_div_rn_noftz_f32_slowpath) ;  /* 0x0000003c00ac7944 */ /* 0x000fea0003c00000 */
[----:B------:R-:W-:-:S07]  /*0770*/  MOV R5, R2 ;  /* 0x0000000200057202 */ /* 0x000fce0000000f00 */
.L_x_51:
[----:B------:R-:W-:Y:S01]  /*0780*/  MOV R3, UR19 ;  /* 0x0000001300037c02 */ /* 0x000fe20008000f00 */
[----:B------:R-:W2:Y:S01]  /*0790*/  LDG.E R10, desc[UR12][R6.64] ;  /* 0x0000000c060a7981 */ /* 0x000ea2000c1e1900 */
[----:B------:R-:W-:-:S05]  /*07a0*/  MOV R2, UR18 ;  /* 0x0000001200027c02 */ /* 0x000fca0008000f00 */
[----:B------:R0:W2:Y:S01]  /*07b0*/  LDG.E R3, desc[UR12][R2.64+0xc] ;  /* 0x00000c0c02037981 */ /* 0x0000a2000c1e1900 */
[----:B------:R-:W-:Y:S01]  /*07c0*/  HFMA2 R4, -RZ, RZ, 0.96630859375, -0.0022525787353515625 ;  /* 0x3bbb989dff047431 */ /* 0x000fe200000001ff */
[----:B------:R-:W-:-:S04]  /*07d0*/  MOV R9, 0x437c0000 ;  /* 0x437c000000097802 */ /* 0x000fc80000000f00 */
        /* <DEDUP_REMOVED lines=12> */
[----:B------:R-:W-:-:S03]  /*08a0*/  IMAD.SHL.U32 R14, R4, 0x800000, RZ ;  /* 0x00800000040e7824 */ /* 0x000fc600078e00ff */
        /* <DEDUP_REMOVED lines=9> */
[----:B------:R-:W-:Y:S05]  /*0940*/  CALL.REL.NOINC `($__internal_5_$__cuda_sm3x_div_rn_noftz_f32_slowpath) ;  /* 0x0000003c00347944 */ /* 0x000fea0003c00000 */
[----:B------:R-:W-:-:S07]  /*0950*/  MOV R5, R2 ;  /* 0x0000000200057202 */ /* 0x000fce0000000f00 */
.L_x_52:
[----:B------:R-:W0:Y:S01]  /*0960*/  LDCU.64 UR10, c[0x0][0x380] ;  /* 0x00007000ff0a77ac */ /* 0x000e220008000a00 */
[----:B------:R-:W-:Y:S02]  /*0970*/  UIADD3 UR8, UPT, UPT, UR6, UR16, -UR7 ;  /* 0x0000001006087290 */ /* 0x000fe4000fffe807 */
[----:B------:R-:W-:Y:S01]  /*0980*/  MOV R29, UR6 ;  /* 0x00000006001d7c02 */ /* 0x000fe20008000f00 */
[----:B------:R-:W2:Y:S01]  /*0990*/  LDG.E R25, desc[UR12][R6.64+0x8] ;  /* 0x0000080c06197981 */ /* 0x000ea2000c1e1900 */
[----:B------:R-:W-:Y:S01]  /*09a0*/  MOV R8, UR18 ;  /* 0x0000001200087c02 */ /* 0x000fe20008000f00 */
[----:B------:R-:W-:Y:S01]  /*09b0*/  UIADD3 UR4, UP0, UPT, UR7, UR8, URZ ;  /* 0x0000000807047290 */ /* 0x000fe2000ff1e0ff */
[----:B------:R-:W-:Y:S01]  /*09c0*/  MOV R9, UR19 ;  /* 0x0000001300097c02 */ /* 0x000fe20008000f00 */
[----:B------:R-:W3:Y:S01]  /*09d0*/  LDG.E R23, desc[UR12][R6.64+0x4] ;  /* 0x0000040c06177981 */ /* 0x000ee2000c1e1900 */
[----:B------:R-:W-:Y:S01]  /*09e0*/  MOV R2, UR18 ;  /* 0x0000001200027c02 */ /* 0x000fe20008000f00 */
        /* <DEDUP_REMOVED lines=8> */
[----:B------:R-:W-:Y:S02]  /*0a70*/  ULEA.HI.X UR10, UR4, UR11, UR5, 0x2, UP0 ;  /* 0x0000000b040a7291 */ /* 0x000fe400080f1405 */
[----:B------:R-:W-:Y:S01]  /*0a80*/  UIMAD.WIDE UR4, UR6, 0x4, UR18 ;  /* 0x00000004060478a5 */ /* 0x000fe2000f8e0212 */
[----:B------:R-:W-:Y:S01]  /*0a90*/  MOV R30, UR9 ;  /* 0x00000009001e7c02 */ /* 0x000fe20008000f00 */
[----:B------:R1:W4:Y:S04]  /*0aa0*/  LDG.E R27, desc[UR12][R6.64+0xc] ;  /* 0x00000c0c061b7981 */ /* 0x000328000c1e1900 */
[----:B------:R-:W-:Y:S01]  /*0ab0*/  MOV R20, UR4 ;  /* 0x0000000400147c02 */ /* 0x000fe20008000f00 */
[----:B------:R-:W-:Y:S01]  /*0ac0*/  IMAD.U32 R21, RZ, RZ, UR5 ;  /* 0x00000005ff157e24 */ /* 0x000fe2000f8e00ff */
[----:B------:R-:W-:Y:S01]  /*0ad0*/  MOV R31, UR10 ;  /* 0x0000000a001f7c02 */ /* 0x000fe20008000f00 */
[----:B------:R-:W4:Y:S04]  /*0ae0*/  LDG.E R10, desc[UR12][R10.64+0x18] ;  /* 0x0000180c0a0a7981 */ /* 0x000f28000c1e1900 */
[----:B------:R5:W4:Y:S04]  /*0af0*/  LDG.E R20, desc[UR12][R20.64] ;  /* 0x0000000c14147981 */ /* 0x000b28000c1e1900 */
[----:B------:R-:W4:Y:S04]  /*0b00*/  LDG.E R33, desc[UR12][R28.64+-0xc] ;  /* 0xfffff40c1c217981 */ /* 0x000f28000c1e1900 */
[----:B------:R-:W4:Y:S04]  /*0b10*/  LDG.E R35, desc[UR12][R28.64+-0x8] ;  /* 0xfffff80c1c237981 */ /* 0x000f28000c1e1900 */
[----:B------:R-:W4:Y:S01]  /*0b20*/  LDG.E R22, desc[UR12][R30.64+0x4] ;  /* 0x0000040c1e167981 */ /* 0x000f22000c1e1900 */
[----:B0-----:R-:W-:-:S02]  /*0b30*/  MOV R2, 0x3bbb989d ;  /* 0x3bbb989d00027802 */ /* 0x001fc40000000f00 */
[----:B------:R-:W-:-:S03]  /*0b40*/  MOV R3, 0x437c0000 ;  /* 0x437c000000037802 */ /* 0x000fc60000000f00 */
[----:B------:R-:W-:Y:S01]  /*0b50*/  FFMA.SAT R2, R5, R2, 0.5 ;  /* 0x3f00000005027423 */ /* 0x000fe20000002002 */
[----:B-1----:R-:W0:Y:S03]  /*0b60*/  MUFU.RCP R7, R0 ;  /* 0x0000000000077308 */ /* 0x002e260000001000 */
[----:B------:R-:W-:-:S04]  /*0b70*/  FFMA.RM R3, R2, R3, 12582913 ;  /* 0x4b40000102037423 */ /* 0x000fc80000004003 */
[----:B------:R-:W-:-:S04]  /*0b80*/  FADD R2, R3, -12583039 ;  /* 0xcb40007f03027421 */ /* 0x000fc80000000000 */
[----:B------:R-:W-:Y:S01]  /*0b90*/  FFMA R2, R5, 1.4426950216293334961, -R2 ;  /* 0x3fb8aa3b05027823 */ /* 0x000fe20000000802 */
[----:B------:R-:W-:-:S03]  /*0ba0*/  UMOV UR9, 0x41000000 ;  /* 0x4100000000097882 */ /* 0x000fc60000000000 */
[----:B------:R-:W-:Y:S01]  /*0bb0*/  FFMA R5, R5, 1.925963033500011079e-08, R2 ;  /* 0x32a5706005057823 */ /* 0x000fe20000000002 */
[----:B-----5:R-:W-:-:S03]  /*0bc0*/  MOV R21, UR9 ;  /* 0x0000000900157c02 */ /* 0x020fc60008000f00 */
[----:B------:R-:W1:Y:S01]  /*0bd0*/  MUFU.EX2 R6, R5 ;  /* 0x0000000500067308 */ /* 0x000e620000000800 */
[----:B0-----:R-:W-:-:S07]  /*0be0*/  FFMA R2, -R0, R7, 1 ;  /* 0x3f80000000027423 */ /* 0x001fce0000000107 */
[----:B------:R-:W0:Y:S01]  /*0bf0*/  FCHK P0, -R21, R0 ;  /* 0x0000000015007302 */ /* 0x000e220000000100 */
[----:B------:R-:W-:Y:S01]  /*0c00*/  FFMA R2, R7, R2, R7 ;  /* 0x0000000207027223 */ /* 0x000fe20000000007 */
[----:B------:R-:W-:-:S03]  /*0c10*/  SHF.L.U32 R11, R3, 0x17, RZ ;  /* 0x00000017030b7819 */ /* 0x000fc600000006ff */
[----:B------:R-:W-:-:S04]  /*0c20*/  FFMA R7, R2, -8, RZ ;  /* 0xc100000002077823 */ /* 0x000fc800000000ff */
[----:B------:R-:W-:Y:S01]  /*0c30*/  FFMA R3, -R0, R7, -8 ;  /* 0xc100000000037423 */ /* 0x000fe20000000107 */
[----:B-1----:R-:W-:-:S03]  /*0c40*/  FMUL R11, R11, R6 ;  /* 0x000000060b0b7220 */ /* 0x002fc60000400000 */
[----:B------:R-:W-:Y:S01]  /*0c50*/  FFMA R2, R2, R3, R7 ;  /* 0x0000000302027223 */ /* 0x000fe20000000007 */
[----:B------:R-:W-:Y:S01]  /*0c60*/  FMUL R7, R4, R11 ;  /* 0x0000000b04077220 */ /* 0x000fe20000400000 */
[----:B--2---:R-:W-:Y:S01]  /*0c70*/  FADD R8, R8, -R25 ;  /* 0x8000001908087221 */ /* 0x004fe20000000000 */
[----:B---3--:R-:W-:-:S04]  /*0c80*/  FADD R23, R12, -R23 ;  /* 0x800000170c177221 */ /* 0x008fc80000000000 */
[----:B------:R-:W-:Y:S01]  /*0c90*/  FMUL R12, R14, R23 ;  /* 0x000000170e0c7220 */ /* 0x000fe20000400000 */
[----:B----4-:R-:W-:Y:S01]  /*0ca0*/  FADD R9, R10, -R27 ;  /* 0x8000001b0a097221 */ /* 0x010fe20000000000 */
[----:B------:R-:W-:-:S03]  /*0cb0*/  FMUL R10, R15, R8 ;  /* 0x000000080f0a7220 */ /* 0x000fc60000400000 */
[----:B------:R-:W-:Y:S01]  /*0cc0*/  FMUL R9, R18, R9 ;  /* 0x0000000912097220 */ /* 0x000fe20000400000 */
[----:B------:R-:W-:-:S04]  /*0cd0*/  FADD R20, R20, -R33 ;  /* 0x8000002114147221 */ /* 0x000fc80000000000 */
[----:B------:R-:W-:Y:S01]  /*0ce0*/  FMUL R8, R15, R20 ;  /* 0x000000140f087220 */ /* 0x000fe20000400000 */
[----:B------:R-:W-:Y:S01]  /*0cf0*/  FADD R5, R22, -R35 ;  /* 0x8000002316057221 */ /* 0x000fe20000000000 */
[----:B0-----:R-:W-:Y:S06]  /*0d00*/  @!P0 BRA `(.L_x_53) ;  /* 0x00000000000c8947 */ /* 0x001fec0003800000 */
[----:B------:R-:W-:Y:S01]  /*0d10*/  HFMA2 R2, -RZ, RZ, -2.5, 0 ;  /* 0xc1000000ff027431 */ /* 0x000fe200000001ff */
[----:B------:R-:W-:-:S07]  /*0d20*/  MOV R20, 0xd40 ;  /* 0x00000d4000147802 */ /* 0x000fce0000000f00 */
[----:B------:R-:W-:Y:S05]  /*0d30*/  CALL.REL.NOINC `($__internal_5_$__cuda_sm3x_div_rn_noftz_f32_slowpath) ;  /* 0x0000003800387944 */ /* 0x000fea0003c00000 */
.L_x_53:
[----:B------:R-:W2:Y:S04]  /*0d40*/  LDG.E R4, desc[UR12][R30.64+0x8] ;  /* 0x0000080c1e047981 */ /* 0x000ea8000c1e1900 */
[----:B------:R-:W2:Y:S01]  /*0d50*/  LDG.E R23, desc[UR12][R28.64+-0x4] ;  /* 0xfffffc0c1c177981 */ /* 0x000ea2000c1e1900 */
[----:B------:R-:W-:Y:S01]  /*0d60*/  HFMA2 R6, -RZ, RZ, 3.7421875, 0 ;  /* 0x437c0000ff067431 */ /* 0x000fe200000001ff */
[----:B------:R-:W-:Y:S01]  /*0d70*/  MOV R3, 0x3bbb989d ;  /* 0x3bbb989d00037802 */ /* 0x000fe20000000f00 */
[----:B------:R-:W0:Y:S01]  /*0d80*/  MUFU.RCP R25, R0 ;  /* 0x0000000000197308 */ /* 0x000e220000001000 */
[----:B------:R-:W-:Y:S02]  /*0d90*/  UMOV UR9, 0x40a00000 ;  /* 0x40a0000000097882 */ /* 0x000fe40000000000 */
[----:B------:R-:W-:Y:S01]  /*0da0*/  MOV R27, UR9 ;  /* 0x00000009001b7c02 */ /* 0x000fe20008000f00 */
[----:B------:R-:W-:-:S04]  /*0db0*/  FFMA.SAT R3, R2, R3, 0.5 ;  /* 0x3f00000002037423 */ /* 0x000fc80000002003 */
[----:B------:R-:W-:Y:S01]  /*0dc0*/  FFMA.RM R3, R3, R6, 12582913 ;  /* 0x4b40000103037423 */ /* 0x000fe20000004006 */
[----:B------:R-:W-:Y:S03]  /*0dd0*/  FCHK P0, -R27, R0 ;  /* 0x000000001b007302 */ /* 0x000fe60000000100 */
[C---:B------:R-:W-:Y:S01]  /*0de0*/  FADD R21, R3.reuse, -12583039 ;  /* 0xcb40007f03157421 */ /* 0x040fe20000000000 */
[----:B------:R-:W-:-:S03]  /*0df0*/  IMAD.SHL.U32 R6, R3, 0x800000, RZ ;  /* 0x0080000003067824 */ /* 0x000fc600078e00ff */
[----:B------:R-:W-:-:S04]  /*0e00*/  FFMA R21, R2, 1.4426950216293334961, -R21 ;  /* 0x3fb8aa3b02157823 */ /* 0x000fc80000000815 */
[----:B------:R-:W-:Y:S01]  /*0e10*/  FFMA R21, R2, 1.925963033500011079e-08, R21 ;  /* 0x32a5706002157823 */ /* 0x000fe20000000015 */
[----:B0-----:R-:W-:-:S04]  /*0e20*/  FFMA R2, -R0, R25, 1 ;  /* 0x3f80000000027423 */ /* 0x001fc80000000119 */
        /* <DEDUP_REMOVED lines=12> */
.L_x_54:
[----:B------:R-:W2:Y:S04]  /*0ef0*/  LDG.E R38, desc[UR12][R30.64+0xc] ;  /* 0x00000c0c1e267981 */ /* 0x000ea8000c1e1900 */
[----:B------:R-:W2:Y:S01]  /*0f00*/  LDG.E R23, desc[UR12][R28.64] ;  /* 0x0000000c1c177981 */ /* 0x000ea2000c1e1900 */
[----:B------:R-:W-:Y:S01]  /*0f10*/  MOV R21, 0x3bbb989d ;  /* 0x3bbb989d00157802 */ /* 0x000fe20000000f00 */
[----:B------:R-:W-:Y:S01]  /*0f20*/  UMOV UR9, 0x40800000 ;  /* 0x4080000000097882 */ /* 0x000fe20000000000 */
[----:B------:R-:W-:Y:S02]  /*0f30*/  MOV R25, 0x437c0000 ;  /* 0x437c000000197802 */ /* 0x000fe40000000f00 */
[----:B------:R-:W-:Y:S01]  /*0f40*/  MOV R27, UR9 ;  /* 0x00000009001b7c02 */ /* 0x000fe20008000f00 */
[----:B------:R-:W-:-:S03]  /*0f50*/  FFMA.SAT R4, R2, R21, 0.5 ;  /* 0x3f00000002047423 */ /* 0x000fc60000002015 */
[----:B------:R-:W-:Y:S01]  /*0f60*/  FCHK P0, -R27, R0 ;  /* 0x000000001b007302 */ /* 0x000fe20000000100 */
[----:B------:R-:W-:-:S04]  /*0f70*/  FFMA.RM R4, R4, R25, 12582913 ;  /* 0x4b40000104047423 */ /* 0x000fc80000004019 */
[C---:B------:R-:W-:Y:S01]  /*0f80*/  FADD R21, R4.reuse, -12583039 ;  /* 0xcb40007f04157421 */ /* 0x040fe20000000000 */
[----:B------:R-:W-:Y:S02]  /*0f90*/  SHF.L.U32 R4, R4, 0x17, RZ ;  /* 0x0000001704047819 */ /* 0x000fe400000006ff */
[----:B------:R-:W0:Y:S01]  /*0fa0*/  MUFU.RCP R25, R0 ;  /* 0x0000000000197308 */ /* 0x000e220000001000 */
[----:B------:R-:W-:-:S04]  /*0fb0*/  FFMA R21, R2, 1.4426950216293334961, -R21 ;  /* 0x3fb8aa3b02157823 */ /* 0x000fc80000000815 */
[----:B------:R-:W-:-:S06]  /*0fc0*/  FFMA R21, R2, 1.925963033500011079e-08, R21 ;  /* 0x32a5706002157823 */ /* 0x000fcc0000000015 */
[----:B------:R-:W1:Y:S01]  /*0fd0*/  MUFU.EX2 R21, R21 ;  /* 0x0000001500157308 */ /* 0x000e620000000800 */
[----:B0-----:R-:W-:-:S04]  /*0fe0*/  FFMA R2, -R0, R25, 1 ;  /* 0x3f80000000027423 */ /* 0x001fc80000000119 */
[----:B------:R-:W-:-:S04]  /*0ff0*/  FFMA R2, R25, R2, R25 ;  /* 0x0000000219027223 */ /* 0x000fc80000000019 */
[----:B------:R-:W-:Y:S01]  /*1000*/  FFMA R25, R2, -4, RZ ;  /* 0xc080000002197823 */ /* 0x000fe200000000ff */
[----:B-1----:R-:W-:-:S03]  /*1010*/  FMUL R4, R4, R21 ;  /* 0x0000001504047220 */ /* 0x002fc60000400000 */
[----:B------:R-:W-:Y:S01]  /*1020*/  FFMA R20, -R0, R25, -4 ;  /* 0xc080000000147423 */ /* 0x000fe20000000119 */
[----:B------:R-:W-:-:S03]  /*1030*/  FMUL R3, R3, R4 ;  /* 0x0000000403037220 */ /* 0x000fc60000400000 */
[----:B------:R-:W-:Y:S01]  /*1040*/  FFMA R2, R2, R20, R25 ;  /* 0x0000001402027223 */ /* 0x000fe20000000019 */
[----:B--2---:R-:W-:Y:S01]  /*1050*/  FADD R38, R38, -R23 ;  /* 0x8000001726267221 */ /* 0x004fe20000000000 */
[----:B------:R-:W-:Y:S06]  /*1060*/  @!P0 BRA `(.L_x_55) ;  /* 0x00000000000c8947 */ /* 0x000fec0003800000 */
[----:B------:R-:W-:Y:S01]  /*1070*/  HFMA2 R2, -RZ, RZ, -2.25, 0 ;  /* 0xc0800000ff027431 */ /* 0x000fe200000001ff */
[----:B------:R-:W-:-:S07]  /*1080*/  MOV R20, 0x10a0 ;  /* 0x000010a000147802 */ /* 0x000fce0000000f00 */
[----:B------:R-:W-:Y:S05]  /*1090*/  CALL.REL.NOINC `($__internal_5_$__cuda_sm3x_div_rn_noftz_f32_slowpath) ;  /* 0x0000003400607944 */ /* 0x000fea0003c00000 */
.L_x_55:
[----:B------:R-:W0:Y:S01]  /*10a0*/  LDCU.64 UR18, c[0x0][0x380] ;  /* 0x00007000ff1277ac */ /* 0x000e220008000a00 */
[----:B------:R-:W-:Y:S02]  /*10b0*/  UIADD3 UR8, UPT, UPT, UR6, UR8, URZ ;  /* 0x0000000806087290 */ /* 0x000fe4000fffe0ff */
[----:B------:R-:W-:Y:S01]  /*10c0*/  MOV R25, UR6 ;  /* 0x0000000600197c02 */ /* 0x000fe20008000f00 */
[----:B------:R-:W-:Y:S01]  /*10d0*/  UIMAD.WIDE UR4, UR6, 0x4, UR4 ;  /* 0x00000004060478a5 */ /* 0x000fe2000f8e0204 */
[----:B------:R-:W2:Y:S01]  /*10e0*/  LDG.E R23, desc[UR12][R30.64+0x10] ;  /* 0x0000100c1e177981 */ /* 0x000ea2000c1e1900 */
[----:B------:R-:W-:-:S03]  /*10f0*/  UIADD3 UR9, UP0, UPT, UR7, UR8, URZ ;  /* 0x0000000807097290 */ /* 0x000fc6000ff1e0ff */
[----:B------:R-:W3:Y:S01]  /*1100*/  LDG.E R27, desc[UR12][R30.64+0x14] ;  /* 0x0000140c1e1b7981 */ /* 0x000ee2000c1e1900 */
[----:B------:R-:W-:-:S03]  /*1110*/  ULEA.HI.X.SX32 UR10, UR8, URZ, 0x1, UP0 ;  /* 0x000000ff080a7291 */ /* 0x000fc600080f0eff */
[----:B------:R-:W4:Y:S01]  /*1120*/  LDG.E R35, desc[UR12][R30.64+0x18] ;  /* 0x0000180c1e237981 */ /* 0x000f22000c1e1900 */
[----:B0-----:R-:W-:-:S03]  /*1130*/  ULEA UR11, UP0, UR9, UR18, 0x2 ;  /* 0x00000012090b7291 */ /* 0x001fc6000f8010ff */
[----:B------:R-:W2:Y:S01]  /*1140*/  LDG.E R26, desc[UR12][R28.64+0x4] ;  /* 0x0000040c1c1a7981 */ /* 0x000ea2000c1e1900 */
[----:B------:R-:W-:Y:S01]  /*1150*/  ULEA.HI.X UR10, UR9, UR19, UR10, 0x2, UP0 ;  /* 0x00000013090a7291 */ /* 0x000fe200080f140a */
[----:B------:R-:W-:Y:S01]  /*1160*/  MOV R20, UR4 ;  /* 0x0000000400147c02 */ /* 0x000fe20008000f00 */
[----:B------:R-:W-:Y:S01]  /*1170*/  IMAD.WIDE R24, R25, 0x4, R28 ;  /* 0x0000000419187825 */ /* 0x000fe200078e021c */
[----:B------:R-:W-:Y:S01]  /*1180*/  MOV R21, UR5 ;  /* 0x0000000500157c02 */ /* 0x000fe20008000f00 */
[----:B------:R-:W3:Y:S01]  /*1190*/  LDG.E R34, desc[UR12][R28.64+0x8] ;  /* 0x0000080c1c227981 */ /* 0x000ee2000c1e1900 */
[----:B------:R-:W-:Y:S01]  /*11a0*/  MOV R32, UR11 ;  /* 0x0000000b00207c02 */ /* 0x000fe20008000f00 */
[----:B------:R-:W-:Y:S02]  /*11b0*/  IMAD.U32 R33, RZ, RZ, UR10 ;  /* 0x0000000aff217e24 */ /* 0x000fe4000f8e00ff */
[----:B------:R-:W5:Y:S04]  /*11c0*/  LDG.E R37, desc[UR12][R20.64] ;  /* 0x0000000c14257981 */ /* 0x000f68000c1e1900 */
[----:B------:R-:W5:Y:S04]  /*11d0*/  LDG.E R30, desc[UR12][R24.64+-0xc] ;  /* 0xfffff40c181e7981 */ /* 0x000f68000c1e1900 */
[----:B------:R0:W4:Y:S04]  /*11e0*/  LDG.E R36, desc[UR12][R28.64+0xc] ;  /* 0x00000c0c1c247981 */ /* 0x000128000c1e1900 */
[----:B------:R-:W4:Y:S04]  /*11f0*/  LDG.E R40, desc[UR12][R24.64+-0x8] ;  /* 0xfffff80c18287981 */ /* 0x000f28000c1e1900 */
[----:B------:R-:W4:Y:S04]  /*1200*/  LDG.E R31, desc[UR12][R32.64+0x4] ;  /* 0x0000040c201f7981 */ /* 0x000f28000c1e1900 */
[----:B------:R-:W4:Y:S04]  /*1210*/  LDG.E R42, desc[UR12][R24.64+-0x4] ;  /* 0xfffffc0c182a7981 */ /* 0x000f28000c1e1900 */
[----:B------:R-:W4:Y:S01]  /*1220*/  LDG.E R39, desc[UR12][R32.64+0x8] ;  /* 0x0000080c20277981 */ /* 0x000f22000c1e1900 */
[----:B------:R-:W-:Y:S01]  /*1230*/  HFMA2 R43, -RZ, RZ, 3.7421875, 0 ;  /* 0x437c0000ff2b7431 */ /* 0x000fe200000001ff */
[----:B------:R-:W-:-:S05]  /*1240*/  MOV R41, 0x3bbb989d ;  /* 0x3bbb989d00297802 */ /* 0x000fca0000000f00 */
[----:B------:R-:W-:Y:S01]  /*1250*/  FFMA.SAT R22, R2, R41, 0.5 ;  /* 0x3f00000002167423 */ /* 0x000fe20000002029 */
[----:B0-----:R-:W0:Y:S03]  /*1260*/  MUFU.RCP R29, R0 ;  /* 0x00000000001d7308 */ /* 0x001e260000001000 */
[----:B------:R-:W-:-:S04]  /*1270*/  FFMA.RM R22, R22, R43, 12582913 ;  /* 0x4b40000116167423 */ /* 0x000fc8000000402b */
[----:B------:R-:W-:-:S04]  /*1280*/  FADD R21, R22, -12583039 ;  /* 0xcb40007f16157421 */ /* 0x000fc80000000000 */
[----:B------:R-:W-:Y:S01]  /*1290*/  FFMA R21, R2, 1.4426950216293334961, -R21 ;  /* 0x3fb8aa3b02157823 */ /* 0x000fe20000000815 */
[----:B------:R-:W-:-:S03]  /*12a0*/  UMOV UR9, 0x40000000 ;  /* 0x4000000000097882 */ /* 0x000fc60000000000 */
[----:B------:R-:W-:Y:S01]  /*12b0*/  FFMA R21, R2, 1.925963033500011079e-08, R21 ;  /* 0x32a5706002157823 */ /* 0x000fe20000000015 */
[----:B------:R-:W-:Y:S01]  /*12c0*/  MOV R45, UR9 ;  /* 0x00000009002d7c02 */ /* 0x000fe20008000f00 */
[----:B0-----:R-:W-:Y:S02]  /*12d0*/  FFMA R2, -R0, R29, 1 ;  /* 0x3f80000000027423 */ /* 0x001fe4000000011d */
[----:B------:R-:W0:Y:S02]  /*12e0*/  MUFU.EX2 R20, R21 ;  /* 0x0000001500147308 */ /* 0x000e240000000800 */
[----:B------:R-:W-:-:S06]  /*12f0*/  FFMA R2, R29, R2, R29 ;  /* 0x000000021d027223 */ /* 0x000fcc000000001d */
[----:B------:R-:W1:Y:S01]  /*1300*/  FCHK P0, -R45, R0 ;  /* 0x000000002d007302 */ /* 0x000e620000000100 */
[----:B------:R-:W-:Y:S01]  /*1310*/  FFMA R29, R2, -2, RZ ;  /* 0xc0000000021d7823 */ /* 0x000fe200000000ff */
[----:B------:R-:W-:-:S03]  /*1320*/  SHF.L.U32 R43, R22, 0x17, RZ ;  /* 0x00000017162b7819 */ /* 0x000fc600000006ff */
[----:B------:R-:W-:Y:S02]  /*1330*/  FFMA R22, -R0, R29, -2 ;  /* 0xc000000000167423 */ /* 0x000fe4000000011d */
[----:B0-----:R-:W-:Y:S02]  /*1340*/  FMUL R43, R43, R20 ;  /* 0x000000142b2b7220 */ /* 0x001fe40000400000 */
[----:B------:R-:W-:Y:S02]  /*1350*/  FFMA R2, R2, R22, R29 ;  /* 0x0000001602027223 */ /* 0x000fe4000000001d */
[----:B------:R-:W-:Y:S01]  /*1360*/  FMUL R38, R38, R43 ;  /* 0x0000002b26267220 */ /* 0x000fe20000400000 */
[----:B--2---:R-:W-:Y:S01]  /*1370*/  FADD R23, R23, -R26 ;  /* 0x8000001a17177221 */ /* 0x004fe20000000000 */
[----:B---3--:R-:W-:Y:S01]  /*1380*/  FADD R27, R27, -R34 ;  /* 0x800000221b1b7221 */ /* 0x008fe20000000000 */
[----:B-----5:R-:W-:Y:S01]  /*1390*/  FADD R37, R37, -R30 ;  /* 0x8000001e25257221 */ /* 0x020fe20000000000 */
[----:B----4-:R-:W-:-:S02]  /*13a0*/  FADD R36, R35, -R36 ;  /* 0x8000002423247221 */ /* 0x010fc40000000000 */
[----:B------:R-:W-:Y:S01]  /*13b0*/  FMUL R41, R6, R27 ;  /* 0x0000001b06297220 */ /* 0x000fe20000400000 */
[----:B------:R-:W-:Y:S01]  /*13c0*/  FADD R31, R31, -R40 ;  /* 0x800000281f1f7221 */ /* 0x000fe20000000000 */
[----:B------:R-:W-:Y:S01]  /*13d0*/  FMUL R40, R15, R36 ;  /* 0x000000240f287220 */ /* 0x000fe20000400000 */
[----:B------:R-:W-:Y:S01]  /*13e0*/  FADD R29, R39, -R42 ;  /* 0x8000002a271d7221 */ /* 0x000fe20000000000 */
[----:B------:R-:W-:Y:S01]  /*13f0*/  FMUL R39, R14, R37 ;  /* 0x000000250e277220 */ /* 0x000fe20000400000 */
[C---:B------:R-:W-:Y:S01]  /*1400*/  FMUL R42, R4.reuse, R23 ;  /* 0x00000017042a7220 */ /* 0x040fe20000400000 */
[----:B------:R-:W-:Y:S01]  /*1410*/  FMUL R37, R4, R31 ;  /* 0x0000001f04257220 */ /* 0x000fe20000400000 */
[----:B-1----:R-:W-:Y:S06]  /*1420*/  @!P0 BRA `(.L_x_56) ;  /* 0x00000000000c8947 */ /* 0x002fec0003800000 */
[----:B------:R-:W-:Y:S02]  /*1430*/  MOV R2, 0xc0000000 ;  /* 0xc000000000027802 */ /* 0x000fe40000000f00 */
[----:B------:R-:W-:-:S07]  /*1440*/  MOV R20, 0x1460 ;  /* 0x0000146000147802 */ /* 0x000fce0000000f00 */
[----:B------:R-:W-:Y:S05]  /*1450*/  CALL.REL.NOINC `($__internal_5_$__cuda_sm3x_div_rn_noftz_f32_slowpath) ;  /* 0x0000003000707944 */ /* 0x000fea0003c00000 */
.L_x_56:
[----:B------:R-:W2:Y:S04]  /*1460*/  LDG.E R44, desc[UR12][R32.64+0xc] ;  /* 0x00000c0c202c7981 */ /* 0x000ea8000c1e1900 */
[----:B------:R-:W2:Y:S01]  /*1470*/  LDG.E R23, desc[UR12][R24.64] ;  /* 0x0000000c18177981 */ /* 0x000ea2000c1e1900 */
[----:B------:R-:W-:Y:S01]  /*1480*/  MOV R21, 0x3bbb989d ;  /* 0x3bbb989d00157802 */ /* 0x000fe20000000f00 */
[----:B------:R-:W-:Y:S01]  /*1490*/  UMOV UR9, 0x3f800000 ;  /* 0x3f80000000097882 */ /* 0x000fe20000000000 */
[----:B------:R-:W-:-:S03]  /*14a0*/  MOV R27, 0x437c0000 ;  /* 0x437c0000001b7802 */ /* 0x000fc60000000f00 */
[----:B------:R-:W-:-:S04]  /*14b0*/  FFMA.SAT R20, R2, R21, 0.5 ;  /* 0x3f00000002147423 */ /* 0x000fc80000002015 */
[----:B------:R-:W-:Y:S02]  /*14c0*/  FFMA.RM R20, R20, R27, 12582913 ;  /* 0x4b40000114147423 */ /* 0x000fe4000000401b */
[----:B------:R-:W0:Y:S02]  /*14d0*/  MUFU.RCP R27, R0 ;  /* 0x00000000001b7308 */ /* 0x000e240000001000 */
[C---:B------:R-:W-:Y:S01]  /*14e0*/  FADD R21, R20.reuse, -12583039 ;  /* 0xcb40007f14157421 */ /* 0x040fe20000000000 */
[----:B------:R-:W-:-:S03]  /*14f0*/  SHF.L.U32 R36, R20, 0x17, RZ ;  /* 0x0000001714247819 */ /* 0x000fc600000006ff */
[----:B------:R-:W-:-:S04]  /*1500*/  FFMA R21, R2, 1.4426950216293334961, -R21 ;  /* 0x3fb8aa3b02157823 */ /* 0x000fc80000000815 */
[----:B------:R-:W-:-:S06]  /*1510*/  FFMA R21, R2, 1.925963033500011079e-08, R21 ;  /* 0x32a5706002157823 */ /* 0x000fcc0000000015 */
[----:B------:R-:W1:Y:S01]  /*1520*/  MUFU.EX2 R21, R21 ;  /* 0x0000001500157308 */ /* 0x000e620000000800 */
[----:B0-----:R-:W-:-:S04]  /*1530*/  FFMA R2, -R0, R27, 1 ;  /* 0x3f80000000027423 */ /* 0x001fc8000000011b */
[----:B------:R-:W-:Y:S01]  /*1540*/  FFMA R2, R27, R2, R27 ;  /* 0x000000021b027223 */ /* 0x000fe2000000001b */
[----:B------:R-:W-:-:S03]  /*1550*/  MOV R27, UR9 ;  /* 0x00000009001b7c02 */ /* 0x000fc60008000f00 */
[----:B------:R-:W-:Y:S01]  /*1560*/  FFMA R35, R2, -1, RZ ;  /* 0xbf80000002237823 */ /* 0x000fe200000000ff */
[----:B------:R-:W0:Y:S03]  /*1570*/  FCHK P0, -R27, R0 ;  /* 0x000000001b007302 */ /* 0x000e260000000100 */
[----:B------:R-:W-:Y:S01]  /*1580*/  FFMA R20, -R0, R35, -1 ;  /* 0xbf80000000147423 */ /* 0x000fe20000000123 */
[----:B-1----:R-:W-:-:S03]  /*1590*/  FMUL R36, R36, R21 ;  /* 0x0000001524247220 */ /* 0x002fc60000400000 */
[----:B------:R-:W-:Y:S01]  /*15a0*/  FFMA R35, R2, R20, R35 ;  /* 0x0000001402237223 */ /* 0x000fe20000000023 */
[----:B------:R-:W-:Y:S01]  /*15b0*/  FMUL R34, R29, R36 ;  /* 0x000000241d227220 */ /* 0x000fe20000400000 */
[----:B--2---:R-:W-:Y:S01]  /*15c0*/  FADD R44, R44, -R23 ;  /* 0x800000172c2c7221 */ /* 0x004fe20000000000 */
[----:B0-----:R-:W-:Y:S06]  /*15d0*/  @!P0 BRA `(.L_x_57) ;  /* 0x0000000000108947 */ /* 0x001fec0003800000 */
[----:B------:R-:W-:Y:S01]  /*15e0*/  HFMA2 R2, -RZ, RZ, -1.875, 0 ;  /* 0xbf800000ff027431 */ /* 0x000fe200000001ff */
[----:B------:R-:W-:-:S07]  /*15f0*/  MOV R20, 0x1610 ;  /* 0x0000161000147802 */ /* 0x000fce0000000f00 */
[----:B------:R-:W-:Y:S05]  /*1600*/  CALL.REL.NOINC `($__internal_5_$__cuda_sm3x_div_rn_noftz_f32_slowpath) ;  /* 0x0000003000047944 */ /* 0x000fea0003c00000 */
[----:B------:R-:W-:-:S07]  /*1610*/  IMAD.MOV.U32 R35, RZ, RZ, R2 ;  /* 0x000000ffff237224 */ /* 0x000fce00078e0002 */
.L_x_57:
[----:B------:R-:W0:Y:S01]  /*1620*/  LDCU.64 UR18, c[0x0][0x380] ;  /* 0x00007000ff1277ac */ /* 0x000e220008000a00 */
[----:B------:R-:W-:Y:S02]  /*1630*/  UIADD3 UR8, UPT, UPT, UR6, UR8, URZ ;  /* 0x0000000806087290 */ /* 0x000fe4000fffe0ff */
[----:B------:R-:W-:Y:S02]  /*1640*/  UIMAD.WIDE UR4, UR6, 0x4, UR4 ;  /* 0x00000004060478a5 */ /* 0x000fe4000f8e0204 */
[----:B------:R-:W-:Y:S01]  /*1650*/  MOV R29, UR6 ;  /* 0x00000006001d7c02 */ /* 0x000fe20008000f00 */
[----:B------:R-:W-:Y:S01]  /*1660*/  UIADD3 UR9, UP0, UPT, UR7, UR8, URZ ;  /* 0x0000000807097290 */ /* 0x000fe2000ff1e0ff */
[----:B------:R-:W2:Y:S03]  /*1670*/  LDG.E R2, desc[UR12][R32.64+0x14] ;  /* 0x0000140c20027981 */ /* 0x000ea6000c1e1900 */
[----:B------:R-:W-:Y:S01]  /*1680*/  ULEA.HI.X.SX32 UR10, UR8, URZ, 0x1, UP0 ;  /* 0x000000ff080a7291 */ /* 0x000fe200080f0eff */
[----:B------:R-:W2:Y:S04]  /*1690*/  LDG.E R45, desc[UR12][R24.64+0x8] ;  /* 0x0000080c182d7981 */ /* 0x000ea8000c1e1900 */
[----:B------:R-:W3:Y:S01]  /*16a0*/  LDG.E R22, desc[UR12][R32.64+0x10] ;  /* 0x0000100c20167981 */ /* 0x000ee2000c1e1900 */
[----:B0-----:R-:W-:Y:S01]  /*16b0*/  ULEA UR11, UP0, UR9, UR18, 0x2 ;  /* 0x00000012090b7291 */ /* 0x001fe2000f8010ff */
[----:B------:R-:W-:-:S02]  /*16c0*/  MOV R21, UR5 ;  /* 0x0000000500157c02 */ /* 0x000fc40008000f00 */
[----:B------:R-:W4:Y:S01]  /*16d0*/  LDG.E R26, desc[UR12][R32.64+0x18] ;  /* 0x0000180c201a7981 */ /* 0x000f22000c1e1900 */
[----:B------:R-:W-:Y:S01]  /*16e0*/  ULEA.HI.X UR10, UR9, UR19, UR10, 0x2, UP0 ;  /* 0x00000013090a7291 */ /* 0x000fe200080f140a */
[----:B------:R-:W-:Y:S01]  /*16f0*/  MOV R20, UR4 ;  /* 0x0000000400147c02 */ /* 0x000fe20008000f00 */
[----:B------:R-:W-:Y:S01]  /*1700*/  IMAD.WIDE R28, R29, 0x4, R24 ;  /* 0x000000041d1c7825 */ /* 0x000fe200078e0218 */
[----:B------:R-:W-:Y:S01]  /*1710*/  MOV R30, UR11 ;  /* 0x0000000b001e7c02 */ /* 0x000fe20008000f00 */
[----:B------:R-:W3:Y:S02]  /*1720*/  LDG.E R49, desc[UR12][R24.64+0x4] ;  /* 0x0000040c18317981 */ /* 0x000ee4000c1e1900 */
[----:B------:R-:W-:Y:S02]  /*1730*/  MOV R31, UR10 ;  /* 0x0000000a001f7c02 */ /* 0x000fe40008000f00 */
[----:B------:R-:W5:Y:S04]  /*1740*/  LDG.E R21, desc[UR12][R20.64] ;  /* 0x0000000c14157981 */ /* 0x000f68000c1e1900 */
[----:B------:R-:W5:Y:S04]  /*1750*/  LDG.E R50, desc[UR12][R28.64+-0xc] ;  /* 0xfffff40c1c327981 */ /* 0x000f68000c1e1900 */
[----:B------:R0:W4:Y:S04]  /*1760*/  LDG.E R51, desc[UR12][R24.64+0xc] ;  /* 0x00000c0c18337981 */ /* 0x000128000c1e1900 */
[----:B------:R-:W4:Y:S04]  /*1770*/  LDG.E R33, desc[UR12][R28.64+-0x8] ;  /* 0xfffff80c1c217981 */ /* 0x000f28000c1e1900 */
[----:B------:R-:W4:Y:S04]  /*1780*/  LDG.E R27, desc[UR12][R28.64+-0x4] ;  /* 0xfffffc0c1c1b7981 */ /* 0x000f28000c1e1900 */
[----:B------:R-:W4:Y:S04]  /*1790*/  LDG.E R48, desc[UR12][R30.64+0x4] ;  /* 0x0000040c1e307981 */ /* 0x000f28000c1e1900 */
[----:B------:R-:W4:Y:S04]  /*17a0*/  LDG.E R32, desc[UR12][R30.64+0x8] ;  /* 0x0000080c1e207981 */ /* 0x000f28000c1e1900 */
[----:B------:R-:W4:Y:S04]  /*17b0*/  LDG.E R46, desc[UR12][R28.64] ;  /* 0x0000000c1c2e7981 */ /* 0x000f28000c1e1900 */
[----:B------:R-:W4:Y:S01]  /*17c0*/  LDG.E R23, desc[UR12][R30.64+0xc] ;  /* 0x00000c0c1e177981 */ /* 0x000f22000c1e1900 */
[----:B0-----:R-:W-:Y:S01]  /*17d0*/  HFMA2 R25, -RZ, RZ, 3.7421875, 0 ;  /* 0x437c0000ff197431 */ /* 0x001fe200000001ff */
[----:B------:R-:W-:-:S05]  /*17e0*/  MOV R24, 0x3bbb989d ;  /* 0x3bbb989d00187802 */ /* 0x000fca0000000f00 */
[----:B------:R-:W-:-:S04]  /*17f0*/  FFMA.SAT R24, R35, R24, 0.5 ;  /* 0x3f00000023187423 */ /* 0x000fc80000002018 */
[----:B------:R-:W-:Y:S01]  /*1800*/  FFMA.RM R24, R24, R25, 12582913 ;  /* 0x4b40000118187423 */ /* 0x000fe20000004019 */
[----:B------:R-:W0:Y:S03]  /*1810*/  MUFU.RCP R47, R0 ;  /* 0x00000000002f7308 */ /* 0x000e260000001000 */
[----:B------:R-:W-:-:S04]  /*1820*/  FADD R20, R24, -12583039 ;  /* 0xcb40007f18147421 */ /* 0x000fc80000000000 */
[----:B------:R-:W-:-:S04]  /*1830*/  FFMA R20, R35, 1.4426950216293334961, -R20 ;  /* 0x3fb8aa3b23147823 */ /* 0x000fc80000000814 */
[----:B------:R-:W-:Y:S01]  /*1840*/  FFMA R20, R35, 1.925963033500011079e-08, R20 ;  /* 0x32a5706023147823 */ /* 0x000fe20000000014 */
[----:B------:R-:W-:Y:S08]  /*1850*/  FCHK P0, RZ, R0 ;  /* 0x00000000ff007302 */ /* 0x000ff00000000000 */
[----:B------:R-:W1:Y:S01]  /*1860*/  MUFU.EX2 R20, R20 ;  /* 0x0000001400147308 */ /* 0x000e620000000800 */
[----:B0-----:R-:W-:-:S04]  /*1870*/  FFMA R52, -R0, R47, 1 ;  /* 0x3f80000000347423 */ /* 0x001fc8000000012f */
[----:B------:R-:W-:Y:S01]  /*1880*/  FFMA R52, R47, R52, R47 ;  /* 0x000000342f347223 */ /* 0x000fe2000000002f */
[----:B------:R-:W-:-:S03]  /*1890*/  SHF.L.U32 R47, R24, 0x17, RZ ;  /* 0x00000017182f7819 */ /* 0x000fc600000006ff */
[----:B------:R-:W-:-:S04]  /*18a0*/  FFMA R35, RZ, R52, RZ ;  /* 0x00000034ff237223 */ /* 0x000fc800000000ff */
[----:B------:R-:W-:Y:S01]  /*18b0*/  FFMA R24, -R0, R35, RZ ;  /* 0x0000002300187223 */ /* 0x000fe200000001ff */
[----:B-1----:R-:W-:-:S03]  /*18c0*/  FMUL R47, R47, R20 ;  /* 0x000000142f2f7220 */ /* 0x002fc60000400000 */
[----:B------:R-:W-:Y:S01]  /*18d0*/  FFMA R35, R52, R24, R35 ;  /* 0x0000001834237223 */ /* 0x000fe20000000023 */
[----:B--2---:R-:W-:Y:S01]  /*18e0*/  FADD R25, R2, -R45 ;  /* 0x8000002d02197221 */ /* 0x004fe20000000000 */
[----:B---3--:R-:W-:Y:S01]  /*18f0*/  FADD R49, R22, -R49 ;  /* 0x8000003116317221 */ /* 0x008fe20000000000 */
[----:B-----5:R-:W-:Y:S01]  /*1900*/  FADD R50, R21, -R50 ;  /* 0x8000003215327221 */ /* 0x020fe20000000000 */
[----:B----4-:R-:W-:Y:S02]  /*1910*/  FADD R51, R26, -R51 ;  /* 0x800000331a337221 */ /* 0x010fe40000000000 */
[----:B------:R-:W-:Y:S01]  /*1920*/  FMUL R45, R36, R49 ;  /* 0x00000031242d7220 */ /* 0x000fe20000400000 */
[----:B------:R-:W-:Y:S01]  /*1930*/  FADD R48, R48, -R33 ;  /* 0x8000002130307221 */ /* 0x000fe20000000000 */
[----:B------:R-:W-:Y:S01]  /*1940*/  FMUL R33, R4, R25 ;  /* 0x0000001904217220 */ /* 0x000fe20000400000 */
[----:B------:R-:W-:Y:S01]  /*1950*/  FMUL R25, R11, R50 ;  /* 0x000000320b197220 */ /* 0x000fe20000400000 */
[----:B------:R-:W-:Y:S01]  /*1960*/  FADD R2, R32, -R27 ;  /* 0x8000001b20027221 */ /* 0x000fe20000000000 */
[----:B------:R-:W-:Y:S01]  /*1970*/  FMUL R50, R44, R47 ;  /* 0x0000002f2c327220 */ /* 0x000fe20000400000 */
[----:B------:R-:W-:Y:S01]  /*1980*/  FMUL R32, R14, R51 ;  /* 0x000000330e207220 */ /* 0x000fe20000400000 */
[----:B------:R-:W-:Y:S01]  /*1990*/  FMUL R48, R43, R48 ;  /* 0x000000302b307220 */ /* 0x000fe20000400000 */
[----:B------:R-:W-:Y:S01]  /*19a0*/  FMUL R44, R47, R2 ;  /* 0x000000022f2c7220 */ /* 0x000fe20000400000 */
[----:B------:R-:W-:Y:S01]  /*19b0*/  FADD R24, R23, -R46 ;  /* 0x8000002e17187221 */ /* 0x000fe20000000000 */
[----:B------:R-:W-:Y:S06]  /*19c0*/  @!P0 BRA `(.L_x_58) ;  /* 0x0000000000108947 */ /* 0x000fec0003800000 */
[----:B------:R-:W-:Y:S02]  /*19d0*/  MOV R2, RZ ;  /* 0x000000ff00027202 */ /* 0x000fe40000000f00 */
[----:B------:R-:W-:-:S07]  /*19e0*/  MOV R20, 0x1a00 ;  /* 0x00001a0000147802 */ /* 0x000fce0000000f00 */
[----:B------:R-:W-:Y:S05]  /*19f0*/  CALL.REL.NOINC `($__internal_5_$__cuda_sm3x_div_rn_noftz_f32_slowpath) ;  /* 0x0000002c00087944 */ /* 0x000fea0003c00000 */
[----:B------:R-:W-:-:S07]  /*1a00*/  MOV R35, R2 ;  /* 0x0000000200237202 */ /* 0x000fce0000000f00 */
.L_x_58:
[----:B------:R-:W0:Y:S01]  /*1a10*/  LDCU.64 UR18, c[0x0][0x380] ;  /* 0x00007000ff1277ac */ /* 0x000e220008000a00 */
[----:B------:R-:W2:Y:S01]  /*1a20*/  LDG.E R2, desc[UR12][R30.64+0x10] ;  /* 0x0000100c1e027981 */ /* 0x000ea2000c1e1900 */
[----:B------:R-:W-:-:S03]  /*1a30*/  UIADD3 UR8, UPT, UPT, UR6, UR8, URZ ;  /* 0x0000000806087290 */ /* 0x000fc6000fffe0ff */
[----:B------:R-:W2:Y:S01]  /*1a40*/  LDG.E R27, desc[UR12][R28.64+0x4] ;  /* 0x0000040c1c1b7981 */ /* 0x000ea2000c1e1900 */
[----:B------:R-:W-:Y:S01]  /*1a50*/  UIADD3 UR9, UP0, UPT, UR7, UR8, URZ ;  /* 0x0000000807097290 */ /* 0x000fe2000ff1e0ff */
[----:B------:R-:W-:Y:S02]  /*1a60*/  IMAD.U32 R23, RZ, RZ, UR6 ;  /* 0x00000006ff177e24 */ /* 0x000fe4000f8e00ff */
[----:B------:R-:W3:Y:S01]  /*1a70*/  LDG.E R0, desc[UR12][R30.64+0x14] ;  /* 0x0000140c1e007981 */ /* 0x000ee2000c1e1900 */
[----:B------:R-:W-:-:S03]  /*1a80*/  ULEA.HI.X.SX32 UR10, UR8, URZ, 0x1, UP0 ;  /* 0x000000ff080a7291 */ /* 0x000fc600080f0eff */
[----:B------:R-:W3:Y:S01]  /*1a90*/  LDG.E R59, desc[UR12][R28.64+0x8] ;  /* 0x0000080c1c3b7981 */ /* 0x000ee2000c1e1900 */
[----:B0-----:R-:W-:-:S03]  /*1aa0*/  ULEA UR11, UP0, UR9, UR18, 0x2 ;  /* 0x00000012090b7291 */ /* 0x001fc6000f8010ff */
[----:B------:R-:W4:Y:S01]  /*1ab0*/  LDG.E R57, desc[UR12][R30.64+0x18] ;  /* 0x0000180c1e397981 */ /* 0x000f22000c1e1900 */
[----:B------:R-:W-:Y:S01]  /*1ac0*/  ULEA.HI.X UR10, UR9, UR19, UR10, 0x2, UP0 ;  /* 0x00000013090a7291 */ /* 0x000fe200080f140a */
[----:B------:R-:W-:Y:S01]  /*1ad0*/  IMAD.WIDE R22, R23, 0x4, R28 ;  /* 0x0000000417167825 */ /* 0x000fe200078e021c */
[----:B------:R-:W-:Y:S01]  /*1ae0*/  MOV R20, UR11 ;  /* 0x0000000b00147c02 */ /* 0x000fe20008000f00 */
[----:B------:R-:W4:Y:S01]  /*1af0*/  LDG.E R26, desc[UR12][R28.64+0xc] ;  /* 0x00000c0c1c1a7981 */ /* 0x000f22000c1e1900 */
[----:B------:R-:W-:Y:S02]  /*1b00*/  MOV R54, 0x3bbb989d ;  /* 0x3bbb989d00367802 */ /* 0x000fe40000000f00 */
[----:B------:R-:W-:Y:S01]  /*1b10*/  MOV R21, UR10 ;  /* 0x0000000a00157c02 */ /* 0x000fe20008000f00 */
[----:B------:R-:W5:Y:S01]  /*1b20*/  LDG.E R53, desc[UR12][R22.64] ;  /* 0x0000000c16357981 */ /* 0x000f62000c1e1900 */
[----:B------:R-:W-:Y:S01]  /*1b30*/  MOV R56, 0x437c0000 ;  /* 0x437c000000387802 */ /* 0x000fe20000000f00 */
[----:B------:R-:W-:-:S02]  /*1b40*/  FFMA.SAT R51, R35, R54, 0.5 ;  /* 0x3f00000023337423 */ /* 0x000fc40000002036 */
[----:B------:R-:W5:Y:S04]  /*1b50*/  LDG.E R52, desc[UR12][R20.64+0xc] ;  /* 0x00000c0c14347981 */ /* 0x000f68000c1e1900 */
[----:B------:R-:W5:Y:S04]  /*1b60*/  LDG.E R30, desc[UR12][R22.64+-0x4] ;  /* 0xfffffc0c161e7981 */ /* 0x000f68000c1e1900 */
[----:B------:R-:W5:Y:S01]  /*1b70*/  LDG.E R31, desc[UR12][R20.64+0x8] ;  /* 0x0000080c141f7981 */ /* 0x000f62000c1e1900 */
[----:B------:R-:W-:-:S03]  /*1b80*/  FFMA.RM R51, R51, R56, 12582913 ;  /* 0x4b40000133337423 */ /* 0x000fc60000004038 */
[----:B------:R-:W5:Y:S04]  /*1b90*/  LDG.E R28, desc[UR12][R22.64+0x4] ;  /* 0x0000040c161c7981 */ /* 0x000f68000c1e1900 */
[----:B------:R-:W5:Y:S01]  /*1ba0*/  LDG.E R29, desc[UR12][R20.64+0x10] ;  /* 0x0000100c141d7981 */ /* 0x000f62000c1e1900 */
[----:B------:R-:W-:-:S03]  /*1bb0*/  FADD R54, R51, -12583039 ;  /* 0xcb40007f33367421 */ /* 0x000fc60000000000 */
[----:B------:R-:W5:Y:S01]  /*1bc0*/  LDG.E R56, desc[UR12][R22.64+-0x8] ;  /* 0xfffff80c16387981 */ /* 0x000f62000c1e1900 */
[C---:B------:R-:W-:Y:S01]  /*1bd0*/  FFMA R54, R35.reuse, 1.4426950216293334961, -R54 ;  /* 0x3fb8aa3b23367823 */ /* 0x040fe20000000836 */
[----:B------:R-:W-:Y:S02]  /*1be0*/  UIADD3 UR8, UPT, UPT, UR6, UR8, URZ ;  /* 0x0000000806087290 */ /* 0x000fe4000fffe0ff */
[----:B------:R-:W5:Y:S01]  /*1bf0*/  LDG.E R49, desc[UR12][R20.64+0x14] ;  /* 0x0000140c14317981 */ /* 0x000f62000c1e1900 */
[----:B------:R-:W-:-:S03]  /*1c00*/  FFMA R61, R35, 1.925963033500011079e-08, R54 ;  /* 0x32a57060233d7823 */ /* 0x000fc60000000036 */
[----:B------:R-:W5:Y:S01]  /*1c10*/  LDG.E R35, desc[UR12][R20.64+0x4] ;  /* 0x0000040c14237981 */ /* 0x000f62000c1e1900 */
[----:B------:R-:W0:Y:S01]  /*1c20*/  MUFU.EX2 R60, R61 ;  /* 0x0000003d003c7308 */ /* 0x000e220000000800 */
[----:B------:R-:W-:Y:S01]  /*1c30*/  UIADD3 UR9, UP0, UPT, UR7, UR8, URZ ;  /* 0x0000000807097290 */ /* 0x000fe2000ff1e0ff */
[----:B------:R-:W-:Y:S01]  /*1c40*/  SHF.L.U32 R51, R51, 0x17, RZ ;  /* 0x0000001733337819 */ /* 0x000fe200000006ff */
[----:B------:R1:W5:Y:S02]  /*1c50*/  LDG.E R55, desc[UR12][R20.64+0x18] ;  /* 0x0000180c14377981 */ /* 0x000364000c1e1900 */
[----:B------:R-:W-:Y:S02]  /*1c60*/  ULEA.HI.X.SX32 UR10, UR8, URZ, 0x1, UP0 ;  /* 0x000000ff080a7291 */ /* 0x000fe400080f0eff */
[----:B------:R-:W-:Y:S01]  /*1c70*/  ULEA UR11, UP0, UR9, UR18, 0x2 ;  /* 0x00000012090b7291 */ /* 0x000fe2000f8010ff */
[----:B------:R-:W5:Y:S03]  /*1c80*/  LDG.E R54, desc[UR12][R22.64+0x8] ;  /* 0x0000080c16367981 */ /* 0x000f66000c1e1900 */
[----:B------:R-:W-:Y:S01]  /*1c90*/  ULEA.HI.X UR10, UR9, UR19, UR10, 0x2, UP0 ;  /* 0x00000013090a7291 */ /* 0x000fe200080f140a */
[----:B------:R-:W5:Y:S01]  /*1ca0*/  LDG.E R58, desc[UR12][R22.64+0xc] ;  /* 0x00000c0c163a7981 */ /* 0x000f62000c1e1900 */
[----:B-1----:R-:W-:Y:S01]  /*1cb0*/  MOV R20, UR11 ;  /* 0x0000000b00147c02 */ /* 0x002fe20008000f00 */
[----:B0-----:R-:W-:-:S03]  /*1cc0*/  FMUL R51, R51, R60 ;  /* 0x0000003c33337220 */ /* 0x001fc60000400000 */
[----:B------:R-:W-:Y:S01]  /*1cd0*/  MOV R21, UR10 ;  /* 0x0000000a00157c02 */ /* 0x000fe20008000f00 */
[----:B------:R-:W-:Y:S02]  /*1ce0*/  FMUL R51, R24, R51 ;  /* 0x0000003318337220 */ /* 0x000fe40000400000 */
[----:B------:R0:W5:Y:S01]  /*1cf0*/  LDG.E R24, desc[UR12][R22.64+-0xc] ;  /* 0xfffff40c16187981 */ /* 0x000162000c1e1900 */
[----:B--2---:R-:W-:Y:S01]  /*1d00*/  FADD R2, R2, -R27 ;  /* 0x8000001b02027221 */ /* 0x004fe20000000000 */
[----:B------:R-:W-:Y:S01]  /*1d10*/  MOV R27, UR6 ;  /* 0x00000006001b7c02 */ /* 0x000fe20008000f00 */
[----:B---3--:R-:W-:Y:S02]  /*1d20*/  FADD R60, R0, -R59 ;  /* 0x8000003b003c7221 */ /* 0x008fe40000000000 */
[----:B------:R-:W-:Y:S01]  /*1d30*/  FMUL R2, R47, R2 ;  /* 0x000000022f027220 */ /* 0x000fe20000400000 */
[----:B----4-:R-:W-:Y:S01]  /*1d40*/  FADD R0, R57, -R26 ;  /* 0x8000001a39007221 */ /* 0x010fe20000000000 */
[----:B------:R-:W-:-:S02]  /*1d50*/  IMAD.WIDE R26, R27, 0x4, R22 ;  /* 0x000000041b1a7825 */ /* 0x000fc400078e0216 */
[----:B------:R-:W2:Y:S04]  /*1d60*/  LDG.E R23, desc[UR12][R20.64+0x4] ;  /* 0x0000040c14177981 */ /* 0x000ea8000c1e1900 */
[----:B------:R-:W3:Y:S01]  /*1d70*/  LDG.E R22, desc[UR12][R26.64+0x8] ;  /* 0x0000080c1a167981 */ /* 0x000ee2000c1e1900 */
[----:B-----5:R-:W-:Y:S01]  /*1d80*/  FADD R52, R52, -R53 ;  /* 0x8000003534347221 */ /* 0x020fe20000000000 */
[----:B------:R-:W-:Y:S02]  /*1d90*/  FADD R53, R31, -R30 ;  /* 0x8000001e1f357221 */ /* 0x000fe40000000000 */
[----:B------:R-:W4:Y:S04]  /*1da0*/  LDG.E R30, desc[UR12][R26.64] ;  /* 0x0000000c1a1e7981 */ /* 0x000f28000c1e1900 */
[----:B------:R-:W4:Y:S01]  /*1db0*/  LDG.E R31, desc[UR12][R20.64+0xc] ;  /* 0x00000c0c141f7981 */ /* 0x000f22000c1e1900 */
[----:B------:R-:W-:Y:S01]  /*1dc0*/  FMUL R47, R47, R52 ;  /* 0x000000342f2f7220 */ /* 0x000fe20000400000 */
[----:B------:R-:W-:-:S02]  /*1dd0*/  FADD R57, R29, -R28 ;  /* 0x8000001c1d397221 */ /* 0x000fc40000000000 */
[----:B------:R-:W2:Y:S04]  /*1de0*/  LDG.E R52, desc[UR12][R26.64+-0x8] ;  /* 0xfffff80c1a347981 */ /* 0x000ea8000c1e1900 */
[----:B------:R-:W3:Y:S01]  /*1df0*/  LDG.E R29, desc[UR12][R20.64+0x14] ;  /* 0x0000140c141d7981 */ /* 0x000ee2000c1e1900 */
[----:B------:R-:W-:-:S03]  /*1e00*/  FMUL R28, R36, R53 ;  /* 0x00000035241c7220 */ /* 0x000fc60000400000 */
[----:B------:R-:W5:Y:S01]  /*1e10*/  LDG.E R53, desc[UR12][R26.64+-0x4] ;  /* 0xfffffc0c1a357981 */ /* 0x000f62000c1e1900 */
[----:B------:R-:W-:-:S03]  /*1e20*/  FADD R35, R35, -R56 ;  /* 0x8000003823237221 */ /* 0x000fc60000000000 */
[----:B------:R-:W5:Y:S01]  /*1e30*/  LDG.E R56, desc[UR12][R20.64+0x8] ;  /* 0x0000080c14387981 */ /* 0x000f62000c1e1900 */
[----:B------:R-:W-:Y:S01]  /*1e40*/  UIMAD.WIDE UR4, UR6, 0x4, UR4 ;  /* 0x00000004060478a5 */ /* 0x000fe2000f8e0204 */
[----:B------:R-:W-:Y:S02]  /*1e50*/  FADD R49, R49, -R54 ;  /* 0x8000003631317221 */ /* 0x000fe40000000000 */
[----:B------:R-:W5:Y:S01]  /*1e60*/  LDG.E R54, desc[UR12][R20.64+0x10] ;  /* 0x0000100c14367981 */ /* 0x000f62000c1e1900 */
[----:B------:R-:W-:-:S03]  /*1e70*/  FADD R55, R55, -R58 ;  /* 0x8000003a37377221 */ /* 0x000fc60000000000 */
[----:B------:R1:W5:Y:S01]  /*1e80*/  LDG.E R58, desc[UR12][R20.64+0x18] ;  /* 0x0000180c143a7981 */ /* 0x000362000c1e1900 */
[----:B------:R-:W-:-:S03]  /*1e90*/  FMUL R36, R36, R57 ;  /* 0x0000003924247220 */ /* 0x000fc60000400000 */
[----:B------:R-:W5:Y:S01]  /*1ea0*/  LDG.E R57, desc[UR12][R26.64+0x4] ;  /* 0x0000040c1a397981 */ /* 0x000f62000c1e1900 */
[----:B----4-:R-:W-:Y:S01]  /*1eb0*/  FADD R30, R31, -R30 ;  /* 0x8000001e1f1e7221 */ /* 0x010fe20000000000 */
[----:B------:R-:W-:-:S03]  /*1ec0*/  FMUL R31, R43, R60 ;  /* 0x0000003c2b1f7220 */ /* 0x000fc60000400000 */
[----:B------:R-:W-:Y:S01]  /*1ed0*/  FMUL R43, R43, R30 ;  /* 0x0000001e2b2b7220 */ /* 0x000fe20000400000 */
[----:B--2---:R-:W-:Y:S01]  /*1ee0*/  FADD R61, R23, -R52 ;  /* 0x80000034173d7221 */ /* 0x004fe20000000000 */
[----:B0-----:R-:W-:Y:S01]  /*1ef0*/  MOV R23, UR5 ;  /* 0x0000000500177c02 */ /* 0x001fe20008000f00 */
[----:B---3--:R-:W-:Y:S01]  /*1f00*/  FADD R30, R29, -R22 ;  /* 0x800000161d1e7221 */ /* 0x008fe20000000000 */
[----:B------:R-:W-:Y:S01]  /*1f10*/  MOV R22, UR4 ;  /* 0x0000000400167c02 */ /* 0x000fe20008000f00 */
[----:B------:R-:W-:Y:S01]  /*1f20*/  UIMAD.WIDE UR4, UR6, 0x4, UR4 ;  /* 0x00000004060478a5 */ /* 0x000fe2000f8e0204 */
[----:B------:R-:W-:-:S03]  /*1f30*/  FMUL R29, R6, R61 ;  /* 0x0000003d061d7220 */ /* 0x000fc60000400000 */
[----:B------:R0:W2:Y:S02]  /*1f40*/  LDG.E R59, desc[UR12][R22.64] ;  /* 0x0000000c163b7981 */ /* 0x0000a4000c1e1900 */
[----:B-1----:R-:W-:Y:S01]  /*1f50*/  IMAD.U32 R20, RZ, RZ, UR4 ;  /* 0x00000004ff147e24 */ /* 0x002fe2000f8e00ff */
[----:B------:R-:W-:Y:S01]  /*1f60*/  MOV R21, UR5 ;  /* 0x0000000500157c02 */ /* 0x000fe20008000f00 */
[----:B-----5:R-:W-:Y:S02]  /*1f70*/  FADD R61, R56, -R53 ;  /* 0x80000035383d7221 */ /* 0x020fe40000000000 */
[----:B------:R-:W3:Y:S04]  /*1f80*/  LDG.E R56, desc[UR12][R26.64+-0xc] ;  /* 0xfffff40c1a387981 */ /* 0x000ee8000c1e1900 */
[----:B------:R1:W3:Y:S01]  /*1f90*/  LDG.E R20, desc[UR12][R20.64] ;  /* 0x0000000c14147981 */ /* 0x0002e2000c1e1900 */
[----:B------:R-:W-:-:S04]  /*1fa0*/  UIADD3 UR8, UPT, UPT, UR6, UR8, URZ ;  /* 0x0000000806087290 */ /* 0x000fc8000fffe0ff */
[----:B------:R-:W-:-:S04]  /*1fb0*/  UIADD3 UR7, UP0, UPT, UR7, UR8, URZ ;  /* 0x0000000807077290 */ /* 0x000fc8000ff1e0ff */
[----:B------:R-:W-:Y:S02]  /*1fc0*/  ULEA.HI.X.SX32 UR8, UR8, URZ, 0x1, UP0 ;  /* 0x000000ff08087291 */ /* 0x000fe400080f0eff */
[----:B------:R-:W-:Y:S02]  /*1fd0*/  ULEA UR9, UP0, UR7, UR18, 0x2 ;  /* 0x0000001207097291 */ /* 0x000fe4000f8010ff */
[----:B------:R-:W-:Y:S02]  /*1fe0*/  UIMAD.WIDE UR4, UR6, 0x4, UR4 ;  /* 0x00000004060478a5 */ /* 0x000fe4000f8e0204 */
[----:B------:R-:W-:Y:S01]  /*1ff0*/  MOV R53, UR6 ;  /* 0x0000000600357c02 */ /* 0x000fe20008000f00 */
[----:B------:R-:W-:Y:S01]  /*2000*/  ULEA.HI.X UR8, UR7, UR19, UR8, 0x2, UP0 ;  /* 0x0000001307087291 */ /* 0x000fe200080f1408 */
[----:B------:R-:W-:Y:S01]  /*2010*/  FADD R54, R54, -R57 ;  /* 0x8000003936367221 */ /* 0x000fe20000000000 */
[----:B0-----:R-:W-:Y:S01]  /*2020*/  MOV R22, UR9 ;  /* 0x0000000900167c02 */ /* 0x001fe20008000f00 */
[----:B------:R-:W4:Y:S01]  /*2030*/  LDG.E R57, desc[UR12][R26.64+0xc] ;  /* 0x00000c0c1a397981 */ /* 0x000f22000c1e1900 */
[----:B------:R-:W-:Y:S01]  /*2040*/  IMAD.WIDE R52, R53, 0x4, R26 ;  /* 0x0000000435347825 */ /* 0x000fe200078e021a */
[----:B-1----:R-:W-:-:S02]  /*2050*/  MOV R21, UR5 ;  /* 0x0000000500157c02 */ /* 0x002fc40008000f00 */
[----:B------:R-:W-:Y:S01]  /*2060*/  MOV R23, UR8 ;  /* 0x0000000800177c02 */ /* 0x000fe20008000f00 */
[C---:B------:R-:W-:Y:S01]  /*2070*/  FMUL R35, R4.reuse, R35 ;  /* 0x0000002304237220 */ /* 0x040fe20000400000 */
[C---:B------:R-:W-:Y:S01]  /*2080*/  FMUL R49, R4.reuse, R49 ;  /* 0x0000003104317220 */ /* 0x040fe20000400000 */
[C---:B------:R-:W-:Y:S01]  /*2090*/  FMUL R61, R4.reuse, R61 ;  /* 0x0000003d043d7220 */ /* 0x040fe20000400000 */
[----:B------:R-:W-:Y:S01]  /*20a0*/  FMUL R54, R4, R54 ;  /* 0x0000003604367220 */ /* 0x000fe20000400000 */
[----:B------:R-:W-:Y:S01]  /*20b0*/  FMUL R6, R6, R30 ;  /* 0x0000001e06067220 */ /* 0x000fe20000400000 */
[----:B------:R-:W5:Y:S04]  /*20c0*/  LDG.E R27, desc[UR12][R52.64+-0xc] ;  /* 0xfffff40c341b7981 */ /* 0x000f68000c1e1900 */
[----:B------:R-:W5:Y:S04]  /*20d0*/  LDG.E R4, desc[UR12][R22.64+0x4] ;  /* 0x0000040c16047981 */ /* 0x000f68000c1e1900 */
[----:B------:R-:W5:Y:S04]  /*20e0*/  LDG.E R60, desc[UR12][R52.64] ;  /* 0x0000000c343c7981 */ /* 0x000f68000c1e1900 */
[----:B------:R-:W5:Y:S01]  /*20f0*/  LDG.E R30, desc[UR12][R22.64+0xc] ;  /* 0x00000c0c161e7981 */ /* 0x000f62000c1e1900 */
[----:B------:R-:W-:-:S03]  /*2100*/  FMUL R0, R11, R0 ;  /* 0x000000000b007220 */ /* 0x000fc60000400000 */
[----:B------:R-:W5:Y:S01]  /*2110*/  LDG.E R26, desc[UR12][R52.64+0xc] ;  /* 0x00000c0c341a7981 */ /* 0x000f62000c1e1900 */
[----:B--2---:R-:W-:-:S03]  /*2120*/  FADD R59, R59, -R24 ;  /* 0x800000183b3b7221 */ /* 0x004fc60000000000 */
[----:B------:R-:W5:Y:S01]  /*2130*/  LDG.E R24, desc[UR12][R52.64+-0x8] ;  /* 0xfffff80c34187981 */ /* 0x000f62000c1e1900 */
[----:B---3--:R-:W-:Y:S01]  /*2140*/  FADD R56, R20, -R56 ;  /* 0x8000003814387221 */ /* 0x008fe20000000000 */
[----:B------:R-:W-:-:S06]  /*2150*/  MOV R20, UR4 ;  /* 0x0000000400147c02 */ /* 0x000fcc0008000f00 */
[----:B------:R-:W2:Y:S04]  /*2160*/  LDG.E R20, desc[UR12][R20.64] ;  /* 0x0000000c14147981 */ /* 0x000ea8000c1e1900 */
[----:B------:R-:W3:Y:S01]  /*2170*/  LDG.E R21, desc[UR12][R22.64+0x8] ;  /* 0x0000080c16157981 */ /* 0x000ee2000c1e1900 */
[----:B----4-:R-:W-:-:S03]  /*2180*/  FADD R58, R58, -R57 ;  /* 0x800000393a3a7221 */ /* 0x010fc60000000000 */
[----:B------:R-:W4:Y:S01]  /*2190*/  LDG.E R57, desc[UR12][R52.64+0x8] ;  /* 0x0000080c34397981 */ /* 0x000f22000c1e1900 */
[----:B-----5:R-:W-:-:S03]  /*21a0*/  FADD R24, R4, -R24 ;  /* 0x8000001804187221 */ /* 0x020fc60000000000 */
[----:B------:R-:W4:Y:S01]  /*21b0*/  LDG.E R4, desc[UR12][R22.64+0x14] ;  /* 0x0000140c16047981 */ /* 0x000f22000c1e1900 */
[----:B--2---:R-:W-:-:S03]  /*21c0*/  FADD R27, R20, -R27 ;  /* 0x8000001b141b7221 */ /* 0x004fc60000000000 */
[----:B------:R-:W3:Y:S01]  /*21d0*/  LDG.E R20, desc[UR12][R52.64+-0x4] ;  /* 0xfffffc0c34147981 */ /* 0x000ee2000c1e1900 */
[----:B------:R-:W-:-:S04]  /*21e0*/  FADD R30, R30, -R60 ;  /* 0x8000003c1e1e7221 */ /* 0x000fc80000000000 */
[----:B------:R-:W-:Y:S02]  /*21f0*/  FMUL R11, R11, R30 ;  /* 0x0000001e0b0b7220 */ /* 0x000fe40000400000 */
[----:B------:R-:W2:Y:S01]  /*2200*/  LDG.E R30, desc[UR12][R22.64+0x18] ;  /* 0x0000180c161e7981 */ /* 0x000ea2000c1e1900 */
[----:B------:R-:W-:-:S04]  /*2210*/  FMNMX3 R60, |R16|, |R17|, |R13|, !PT ;  /* 0x40000011103c7276 */ /* 0x000fc8000780060d */
[----:B------:R-:W-:-:S04]  /*2220*/  FMNMX3 R60, |R7|, R60, |R12|, !PT ;  /* 0x0000003c073c7276 */ /* 0x000fc8000780060c */
[----:B------:R-:W-:-:S04]  /*2230*/  FMNMX3 R60, |R10|, R60, |R9|, !PT ;  /* 0x0000003c0a3c7276 */ /* 0x000fc80007800609 */
[----:B------:R-:W-:-:S04]  /*2240*/  FMNMX3 R60, |R8|, R60, |R5|, !PT ;  /* 0x0000003c083c7276 */ /* 0x000fc80007800605 */
[----:B------:R-:W-:-:S04]  /*2250*/  FMNMX3 R60, |R3|, R60, |R38|, !PT ;  /* 0x0000003c033c7276 */ /* 0x000fc80007800626 */
[----:B------:R-:W-:-:S04]  /*2260*/  FMNMX3 R60, |R42|, R60, |R41|, !PT ;  /* 0x0000003c2a3c7276 */ /* 0x000fc80007800629 */
[----:B------:R-:W-:Y:S01]  /*2270*/  FMNMX3 R60, |R40|, R60, |R39|, !PT ;  /* 0x0000003c283c7276 */ /* 0x000fe20007800627 */
[----:B----4-:R-:W-:Y:S02]  /*2280*/  FADD R4, R4, -R57 ;  /* 0x8000003904047221 */ /* 0x010fe40000000000 */
[----:B------:R0:W4:Y:S01]  /*2290*/  LDG.E R57, desc[UR12][R22.64+0x10] ;  /* 0x0000100c16397981 */ /* 0x000122000c1e1900 */
[----:B---3--:R-:W-:-:S03]  /*22a0*/  FADD R21, R21, -R20 ;  /* 0x8000001415157221 */ /* 0x008fc60000000000 */
[----:B------:R-:W4:Y:S01]  /*22b0*/  LDG.E R20, desc[UR12][R52.64+0x4] ;  /* 0x0000040c34147981 */ /* 0x000f22000c1e1900 */
[----:B------:R-:W-:-:S04]  /*22c0*/  FMNMX3 R60, |R37|, R60, |R34|, !PT ;  /* 0x0000003c253c7276 */ /* 0x000fc80007800622 */
[----:B------:R-:W-:-:S04]  /*22d0*/  FMNMX3 R60, |R50|, R60, |R45|, !PT ;  /* 0x0000003c323c7276 */ /* 0x000fc8000780062d */
[----:B------:R-:W-:-:S04]  /*22e0*/  FMNMX3 R60, |R33|, R60, |R32|, !PT ;  /* 0x0000003c213c7276 */ /* 0x000fc80007800620 */
[----:B------:R-:W-:Y:S01]  /*22f0*/  FMNMX3 R60, |R25|, R60, |R48|, !PT ;  /* 0x0000003c193c7276 */ /* 0x000fe20007800630 */
[----:B------:R-:W-:-:S03]  /*2300*/  FMUL R59, R14, R59 ;  /* 0x0000003b0e3b7220 */ /* 0x000fc60000400000 */
[----:B------:R-:W-:-:S04]  /*2310*/  FMNMX3 R60, |R44|, R60, |R51|, !PT ;  /* 0x0000003c2c3c7276 */ /* 0x000fc80007800633 */
[----:B------:R-:W-:-:S04]  /*2320*/  FMNMX3 R60, |R2|, R60, |R31|, !PT ;  /* 0x0000003c023c7276 */ /* 0x000fc8000780061f */
[----:B------:R-:W-:Y:S01]  /*2330*/  FMNMX3 R60, |R0|, R60, |R59|, !PT ;  /* 0x0000003c003c7276 */ /* 0x000fe2000780063b */
[----:B0-----:R-:W-:-:S03]  /*2340*/  FMUL R22, R14, R55 ;  /* 0x000000370e167220 */ /* 0x001fc60000400000 */
[----:B------:R-:W-:Y:S01]  /*2350*/  FMNMX3 R60, |R35|, R60, |R28|, !PT ;  /* 0x0000003c233c7276 */ /* 0x000fe2000780061c */
[----:B------:R-:W-:-:S03]  /*2360*/  FMUL R56, R15, R56 ;  /* 0x000000380f387220 */ /* 0x000fc60000400000 */
[----:B------:R-:W-:-:S04]  /*2370*/  FMNMX3 R60, |R47|, R60, |R36|, !PT ;  /* 0x0000003c2f3c7276 */ /* 0x000fc80007800624 */
[----:B------:R-:W-:-:S04]  /*2380*/  FMNMX3 R60, |R49|, R60, |R22|, !PT ;  /* 0x0000003c313c7276 */ /* 0x000fc80007800616 */
[----:B------:R-:W-:Y:S01]  /*2390*/  FMNMX3 R60, |R56|, R60, |R29|, !PT ;  /* 0x0000003c383c7276 */ /* 0x000fe2000780061d */
[----:B------:R-:W-:-:S03]  /*23a0*/  FMUL R27, R18, R27 ;  /* 0x0000001b121b7220 */ /* 0x000fc60000400000 */
[----:B------:R-:W-:Y:S01]  /*23b0*/  FMNMX3 R23, |R61|, R60, |R43|, !PT ;  /* 0x0000003c3d177276 */ /* 0x000fe2000780062b */
[----:B------:R-:W-:-:S03]  /*23c0*/  FMUL R58, R15, R58 ;  /* 0x0000003a0f3a7220 */ /* 0x000fc60000400000 */
[----:B------:R-:W-:Y:S01]  /*23d0*/  FMNMX3 R23, |R54|, R23, |R6|, !PT ;  /* 0x0000001736177276 */ /* 0x000fe20007800606 */
[----:B------:R-:W-:Y:S01]  /*23e0*/  FMUL R21, R14, R21 ;  /* 0x000000150e157220 */ /* 0x000fe20000400000 */
[----:B------:R-:W-:Y:S01]  /*23f0*/  FMUL R24, R15, R24 ;  /* 0x000000180f187220 */ /* 0x000fe20000400000 */
[----:B----4-:R-:W-:Y:S01]  /*2400*/  FADD R57, R57, -R20 ;  /* 0x8000001439397221 */ /* 0x010fe20000000000 */
[----:B------:R-:W-:Y:S01]  /*2410*/  FMNMX3 R20, |R58|, R23, |R27|, !PT ;  /* 0x000000173a147276 */ /* 0x000fe2000780061b */
[----:B--2---:R-:W-:Y:S02]  /*2420*/  FADD R23, R30, -R26 ;  /* 0x8000001a1e177221 */ /* 0x004fe40000000000 */
[----:B------:R-:W-:Y:S01]  /*2430*/  FMUL R14, R14, R57 ;  /* 0x000000390e0e7220 */ /* 0x000fe20000400000 */
[----:B------:R-:W-:Y:S01]  /*2440*/  FMNMX3 R26, |R24|, R20, |R21|, !PT ;  /* 0x00000014181a7276 */ /* 0x000fe20007800615 */
[----:B------:R-:W-:Y:S01]  /*2450*/  FMUL R20, R15, R4 ;  /* 0x000000040f147220 */ /* 0x000fe20000400000 */
[----:B------:R-:W-:-:S02]  /*2460*/  FMUL R23, R18, R23 ;  /* 0x0000001712177220 */ /* 0x000fc40000400000 */
[----:B------:R-:W-:-:S04]  /*2470*/  FMNMX3 R26, |R11|, R26, |R14|, !PT ;  /* 0x0000001a0b1a7276 */ /* 0x000fc8000780060e */
[----:B------:R-:W-:-:S04]  /*2480*/  FMNMX3 R4, |R20|, R26, |R23|, !PT ;  /* 0x0000001a14047276 */ /* 0x000fc80007800617 */
[----:B------:R-:W-:-:S04]  /*2490*/  LOP3.LUT R15, R4, 0xfe000000, RZ, 0xc0, !PT ;  /* 0xfe000000040f7812 */ /* 0x000fc800078ec0ff */
[----:B------:R-:W-:-:S05]  /*24a0*/  LOP3.LUT R18, R15, 0x7e800000, RZ, 0x3c, !PT ;  /* 0x7e8000000f127812 */ /* 0x000fca00078e3cff */
[-C--:B------:R-:W-:Y:S01]  /*24b0*/  FMUL R17, |R17|, R18.reuse ;  /* 0x0000001211117220 */ /* 0x080fe20000400200 */
[-C--:B------:R-:W-:Y:S01]  /*24c0*/  FMUL R26, R4, R18.reuse ;  /* 0x00000012041a7220 */ /* 0x080fe20000400000 */
[----:B------:R-:W-:-:S04]  /*24d0*/  FMUL R53, |R16|, R18 ;  /* 0x0000001210357220 */ /* 0x000fc80000400200 */
[----:B------:R-:W-:-:S04]  /*24e0*/  FSETP.NEU.AND P0, PT, R17, R26, PT ;  /* 0x0000001a1100720b */ /* 0x000fc80003f0d000 */
[----:B------:R-:W-:Y:S02]  /*24f0*/  FSETP.NEU.OR P1, PT, R53, R26, !P0 ;  /* 0x0000001a3500720b */ /* 0x000fe4000472d400 */
[----:B------:R-:W-:Y:S02]  /*2500*/  MOV R30, 0x2 ;  /* 0x00000002001e7802 */ /* 0x000fe40000000f00 */
[----:B------:R-:W-:Y:S01]  /*2510*/  SEL R16, RZ, 0x1, !P1 ;  /* 0x00000001ff107807 */ /* 0x000fe20004800000 */
[----:B------:R-:W-:-:S08]  /*2520*/  FMUL R13, |R13|, R18 ;  /* 0x000000120d0d7220 */ /* 0x000fd00000400200 */
[----:B------:R-:W-:Y:S02]  /*2530*/  @!P1 IADD3 R30, PT, PT, RZ, 0x1, RZ ;  /* 0x00000001ff1e9810 */ /* 0x000fe40007ffe0ff */
[----:B------:R-:W-:-:S04]  /*2540*/  @!P0 IADD3 R30, PT, PT, R16, RZ, RZ ;  /* 0x000000ff101e8210 */ /* 0x000fc80007ffe0ff */
[----:B------:R-:W-:-:S04]  /*2550*/  ISETP.NE.AND P2, PT, R30, 0x2, PT ;  /* 0x000000021e00780c */ /* 0x000fc80003f45270 */
[----:B------:R-:W-:Y:S02]  /*2560*/  FSETP.NEU.OR P2, PT, R13, R26, P2 ;  /* 0x0000001a0d00720b */ /* 0x000fe4000174d400 */
[----:B------:R-:W-:Y:S01]  /*2570*/  IADD3 R16, PT, PT, R30, 0x1, RZ ;  /* 0x000000011e107810 */ /* 0x000fe20007ffe0ff */
[----:B------:R-:W-:-:S10]  /*2580*/  FMUL R7, |R7|, R18 ;  /* 0x0000001207077220 */ /* 0x000fd40000400200 */
[----:B------:R-:W-:-:S05]  /*2590*/  @!P2 IMAD.MOV R16, RZ, RZ, R30 ;  /* 0x000000ffff10a224 */ /* 0x000fca00078e021e */
        /* <DEDUP_REMOVED lines=17> */
[----:B------:R-:W-:-:S11]  /*26b0*/  IADD3 R12, PT, PT, R10, 0x1, RZ ;  /* 0x000000010a0c7810 */ /* 0x000fd60007ffe0ff */
[----:B------:R-:W-:Y:S01]  /*26c0*/  @!P6 IADD3 R12, PT, PT, R10, RZ, RZ ;  /* 0x000000ff0a0ce210 */ /* 0x000fe20007ffe0ff */
[----:B------:R-:W-:Y:S01]  /*26d0*/  FFMA R10, R17, R17, RZ ;  /* 0x00000011110a7223 */ /* 0x000fe200000000ff */
[----:B------:R-:W-:-:S04]  /*26e0*/  FMUL R17, |R8|, R18 ;  /* 0x0000001208117220 */ /* 0x000fc80000400200 */
[----:B------:R-:W-:Y:S02]  /*26f0*/  FSEL R8, R10, RZ, P0 ;  /* 0x000000ff0a087208 */ /* 0x000fe40000000000 */
[----:B------:R-:W-:-:S04]  /*2700*/  ISETP.NE.AND P0, PT, R12, 0x7, PT ;  /* 0x000000070c00780c */ /* 0x000fc80003f05270 */
[----:B------:R-:W-:Y:S02]  /*2710*/  FSETP.NEU.OR P0, PT, R17, R26, P0 ;  /* 0x0000001a1100720b */ /* 0x000fe4000070d400 */
[----:B------:R-:W-:Y:S01]  /*2720*/  IADD3 R10, PT, PT, R12, 0x1, RZ ;  /* 0x000000010c0a7810 */ /* 0x000fe20007ffe0ff */
[----:B------:R-:W-:Y:S01]  /*2730*/  @P1 FFMA R8, R53, R53, R8 ;  /* 0x0000003535081223 */ /* 0x000fe20000000008 */
[----:B------:R-:W-:-:S09]  /*2740*/  FMUL R5, |R5|, R18 ;  /* 0x0000001205057220 */ /* 0x000fd20000400200 */
[----:B------:R-:W-:-:S04]  /*2750*/  @!P0 IADD3 R10, PT, PT, R12, RZ, RZ ;  /* 0x000000ff0c0a8210 */ /* 0x000fc80007ffe0ff */
[----:B------:R-:W-:-:S04]  /*2760*/  ISETP.NE.AND P1, PT, R10, 0x8, PT ;  /* 0x000000080a00780c */ /* 0x000fc80003f25270 */
[----:B------:R-:W-:Y:S01]  /*2770*/  FSETP.NEU.OR P1, PT, R5, R26, P1 ;  /* 0x0000001a0500720b */ /* 0x000fe20000f2d400 */
[----:B------:R-:W-:Y:S02]  /*2780*/  VIADD R12, R10, 0x1 ;  /* 0x000000010a0c7836 */ /* 0x000fe40000000000 */
[----:B------:R-:W-:Y:S01]  /*2790*/  @P2 FFMA R8, R13, R13, R8 ;  /* 0x0000000d0d082223 */ /* 0x000fe20000000008 */
[----:B------:R-:W-:-:S09]  /*27a0*/  FMUL R3, |R3|, R18 ;  /* 0x0000001203037220 */ /* 0x000fd20000400200 */
        /* <DEDUP_REMOVED lines=65> */
[----:B------:R-:W-:Y:S01]  /*2bc0*/  @!P5 IADD3 R9, PT, PT, R7, RZ, RZ ;  /* 0x000000ff0709d210 */ /* 0x000fe20007ffe0ff */
[----:B------:R-:W-:-:S03]  /*2bd0*/  FMUL R7, |R32|, R18 ;  /* 0x0000001220077220 */ /* 0x000fc60000400200 */
        /* <DEDUP_REMOVED lines=158> */
[----:B------:R-:W-:Y:S01]  /*35c0*/  @P5 FFMA R8, R9, R9, R8 ;  /* 0x0000000909085223 */ /* 0x000fe20000000008 */
[----:B------:R-:W-:-:S03]  /*35d0*/  IADD3 R2, PT, PT, R0, 0x1, RZ ;  /* 0x0000000100027810 */ /* 0x000fc60007ffe0ff */
[----:B------:R-:W-:Y:S01]  /*35e0*/  @P6 FFMA R8, R13, R13, R8 ;  /* 0x0000000d0d086223 */ /* 0x000fe20000000008 */
[----:B------:R-:W-:-:S03]  /*35f0*/  FMUL R7, |R20|, R18 ;  /* 0x0000001214077220 */ /* 0x000fc60000400200 */
[----:B------:R-:W-:-:S04]  /*3600*/  @P0 FFMA R8, R27, R27, R8 ;  /* 0x0000001b1b080223 */ /* 0x000fc80000000008 */
[----:B------:R-:W-:Y:S02]  /*3610*/  @!P4 IMAD.MOV R2, RZ, RZ, R0 ;  /* 0x000000ffff02c224 */ /* 0x000fe400078e0200 */
        /* <DEDUP_REMOVED lines=21> */
[----:B-1----:R-:W-:Y:S05]  /*3770*/  CALL.REL.NOINC `($__internal_4_$__cuda_sm20_sqrt_rn_f32_slowpath) ;  /* 0x0000000c00487944 */ /* 0x002fea0003c00000 */
[----:B------:R-:W-:Y:S05]  /*3780*/  BRA `(.L_x_61) ;  /* 0x0000000000107947 */ /* 0x000fea0003800000 */
.L_x_60:
[----:B-1----:R-:W-:Y:S01]  /*3790*/  FMUL.FTZ R0, R3, R2 ;  /* 0x0000000203007220 */ /* 0x002fe20000410000 */
[----:B------:R-:W-:-:S03]  /*37a0*/  FMUL.FTZ R2, R2, 0.5 ;  /* 0x3f00000002027820 */ /* 0x000fc60000410000 */
[----:B------:R-:W-:-:S04]  /*37b0*/  FFMA R3, -R0, R0, R3 ;  /* 0x0000000000037223 */ /* 0x000fc80000000103 */
[----:B------:R-:W-:-:S07]  /*37c0*/  FFMA R0, R3, R2, R0 ;  /* 0x0000000203007223 */ /* 0x000fce0000000000 */
.L_x_61:
[----:B------:R-:W-:Y:S05]  /*37d0*/  BSYNC.RECONVERGENT B0 ;  /* 0x0000000000007941 */ /* 0x000fea0003800200 */
.L_x_59:
        /* <DEDUP_REMOVED lines=12> */
[----:B------:R-:W-:Y:S01]  /*38a0*/  HFMA2 R2, -RZ, RZ, 1.875, 0 ;  /* 0x3f800000ff027431 */ /* 0x000fe200000001ff */
[----:B------:R-:W-:Y:S06]  /*38b0*/  @!P0 BRA `(.L_x_63) ;  /* 0x0000000400048947 */ /* 0x000fec0003800000 */
[----:B------:R-:W-:-:S13]  /*38c0*/  FSETP.NAN.AND P0, PT, |R4|, |R4|, PT ;  /* 0x400000040400720b */ /* 0x000fda0003f08200 */
[----:B------:R-:W-:Y:S01]  /*38d0*/  @P0 FADD R2, R4, 2 ;  /* 0x4000000004020421 */ /* 0x000fe20000000000 */
[----:B------:R-:W-:Y:S06]  /*38e0*/  @P0 BRA `(.L_x_63) ;  /* 0x0000000000f80947 */ /* 0x000fec0003800000 */
[C---:B------:R-:W-:Y:S01]  /*38f0*/  FMUL R5, |R4|.reuse, 16777216 ;  /* 0x4b80000004057820 */ /* 0x040fe20000400200 */
[----:B------:R-:W-:Y:S02]  /*3900*/  FSETP.GEU.AND P0, PT, |R4|, 1.175494350822287508e-38, PT ;  /* 0x008000000400780b */ /* 0x000fe40003f0e200 */
[----:B------:R-:W-:Y:S02]  /*3910*/  MOV R10, 0x3a2c32e4 ;  /* 0x3a2c32e4000a7802 */ /* 0x000fe40000000f00 */
        /* <DEDUP_REMOVED lines=59> */
.L_x_63:
[----:B------:R-:W-:Y:S05]  /*3cd0*/  BSYNC.RECONVERGENT B0 ;  /* 0x0000000000007941 */ /* 0x000fea0003800200 */
.L_x_62:
        /* <DEDUP_REMOVED lines=9> */
[----:B------:R-:W-:Y:S05]  /*3d70*/  CALL.REL.NOINC `($__internal_5_$__cuda_sm3x_div_rn_noftz_f32_slowpath) ;  /* 0x0000000800287944 */ /* 0x000fea0003c00000 */
[----:B------:R-:W-:-:S07]  /*3d80*/  MOV R0, R2 ;  /* 0x0000000200007202 */ /* 0x000fce0000000f00 */
.L_x_65:
[----:B------:R-:W-:Y:S05]  /*3d90*/  BSYNC.RECONVERGENT B0 ;  /* 0x0000000000007941 */ /* 0x000fea0003800200 */
.L_x_64:
        /* <DEDUP_REMOVED lines=16> */
[C---:B------:R-:W-:Y:S02]  /*3ea0*/  LEA R0, R19.reuse, UR8, 0x2 ;  /* 0x0000000813007c11 */ /* 0x040fe4000f8e10ff */
[----:B------:R-:W-:Y:S01]  /*3eb0*/  LEA R7, R19, UR5, 0x2 ;  /* 0x0000000513077c11 */ /* 0x000fe2000f8e10ff */
[----:B0-----:R-:W-:-:S04]  /*3ec0*/  FMUL R5, R2, R3 ;  /* 0x0000000302057220 */ /* 0x001fc80000400000 */
        /* <DEDUP_REMOVED lines=75> */
[----:B------:R-:W1:Y:S03]  /*4380*/  LDCU UR10, c[0x0][0x370] ;  /* 0x00006e00ff0a77ac */ /* 0x000e660008000800 */
[----:B------:R-:W2:Y:S01]  /*4390*/  LDS.64 R4, [UR8+0x400] ;  /* 0x00040008ff047984 */ /* 0x000ea20008000a00 */
[----:B------:R-:W3:Y:S01]  /*43a0*/  LDCU UR9, c[0x0][0x374] ;  /* 0x00006e80ff0977ac */ /* 0x000ee20008000800 */
[----:B------:R-:W4:Y:S01]  /*43b0*/  LDCU.64 UR4, c[0x0][0x390] ;  /* 0x00007200ff0477ac */ /* 0x000f220008000a00 */
[----:B------:R-:W5:Y:S01]  /*43c0*/  LDCU.64 UR6, c[0x0][0x388] ;  /* 0x00007100ff0677ac */ /* 0x000f620008000a00 */
[----:B---3--:R-:W-:-:S04]  /*43d0*/  UIMAD UR9, UR16, UR9, UR15 ;  /* 0x00000009100972a4 */ /* 0x008fc8000f8e020f */
[----:B-1----:R-:W-:-:S04]  /*43e0*/  UIMAD UR9, UR9, UR10, UR14 ;  /* 0x0000000a090972a4 */ /* 0x002fc8000f8e020e */
[----:B----4-:R-:W-:Y:S02]  /*43f0*/  UIMAD.WIDE.U32 UR4, UR9, 0x4, UR4 ;  /* 0x00000004090478a5 */ /* 0x010fe4000f8e0004 */
[----:B-----5:R-:W-:Y:S01]  /*4400*/  UIMAD.WIDE.U32 UR6, UR9, 0x4, UR6 ;  /* 0x00000004090678a5 */ /* 0x020fe2000f8e0006 */
[----:B0-----:R-:W-:-:S03]  /*4410*/  FADD R7, R2, R3 ;  /* 0x0000000302077221 */ /* 0x001fc60000000000 */
[----:B------:R-:W-:Y:S02]  /*4420*/  MOV R2, UR4 ;  /* 0x0000000400027c02 */ /* 0x000fe40008000f00 */
[----:B------:R-:W-:Y:S01]  /*4430*/  MOV R3, UR5 ;  /* 0x0000000500037c02 */ /* 0x000fe20008000f00 */
[----:B--2---:R-:W-:Y:S01]  /*4440*/  FADD R9, R4, R5 ;  /* 0x0000000504097221 */ /* 0x004fe20000000000 */
[----:B------:R-:W-:Y:S02]  /*4450*/  MOV R4, UR6 ;  /* 0x0000000600047c02 */ /* 0x000fe40008000f00 */
[----:B------:R-:W-:Y:S01]  /*4460*/  MOV R5, UR7 ;  /* 0x0000000700057c02 */ /* 0x000fe20008000f00 */
[----:B------:R-:W-:Y:S04]  /*4470*/  STG.E desc[UR12][R2.64], R7 ;  /* 0x0000000702007986 */ /* 0x000fe8000c10190c */
[----:B------:R-:W-:Y:S01]  /*4480*/  STG.E desc[UR12][R4.64], R9 ;  /* 0x0000000904007986 */ /* 0x000fe2000c10190c */
[----:B------:R-:W-:Y:S05]  /*4490*/  EXIT ;  /* 0x000000000000794d */ /* 0x000fea0003800000 */
        .weak           $__internal_4_$__cuda_sm20_sqrt_rn_f32_slowpath
        .type           $__internal_4_$__cuda_sm20_sqrt_rn_f32_slowpath,@function
        .size           $__internal_4_$__cuda_sm20_sqrt_rn_f32_slowpath,($__internal_5_$__cuda_sm3x_div_rn_noftz_f32_slowpath - $__internal_4_$__cuda_sm20_sqrt_rn_f32_slowpath)
$__internal_4_$__cuda_sm20_sqrt_rn_f32_slowpath:
[----:B------:R-:W-:-:S13]  /*44a0*/  LOP3.LUT P0, RZ, R3, 0x7fffffff, RZ, 0xc0, !PT ;  /* 0x7fffffff03ff7812 */ /* 0x000fda000780c0ff */
[----:B------:R-:W-:Y:S01]  /*44b0*/  @!P0 MOV R2, R3 ;  /* 0x0000000300028202 */ /* 0x000fe20000000f00 */
[----:B------:R-:W-:Y:S06]  /*44c0*/  @!P0 BRA `(.L_x_66) ;  /* 0x0000000000448947 */ /* 0x000fec0003800000 */
[----:B------:R-:W-:Y:S02]  /*44d0*/  FSETP.GEU.FTZ.AND P0, PT, R3, RZ, PT ;  /* 0x000000ff0300720b */ /* 0x000fe40003f1e000 */
[----:B------:R-:W-:-:S11]  /*44e0*/  MOV R0, R3 ;  /* 0x0000000300007202 */ /* 0x000fd60000000f00 */
[----:B------:R-:W-:Y:S01]  /*44f0*/  @!P0 IMAD.MOV.U32 R2, RZ, RZ, 0x7fffffff ;  /* 0x7fffffffff028424 */ /* 0x000fe200078e00ff */
        /* <DEDUP_REMOVED lines=14> */
.L_x_66:
[----:B------:R-:W-:Y:S01]  /*45e0*/  HFMA2 R3, -RZ, RZ, 0, 0 ;  /* 0x00000000ff037431 */ /* 0x000fe200000001ff */
[----:B------:R-:W-:Y:S02]  /*45f0*/  MOV R0, R2 ;  /* 0x0000000200007202 */ /* 0x000fe40000000f00 */
[----:B------:R-:W-:-:S04]  /*4600*/  MOV R2, R8 ;  /* 0x0000000800027202 */ /* 0x000fc80000000f00 */
[----:B------:R-:W-:Y:S05]  /*4610*/  RET.REL.NODEC R2 `(_Z18calc_partial_sums7PKfPfS1_ffii) ;  /* 0xffffffb802787950 */ /* 0x000fea0003c3ffff */
        .weak           $__internal_5_$__cuda_sm3x_div_rn_noftz_f32_slowpath
        .type           $__internal_5_$__cuda_sm3x_div_rn_noftz_f32_slowpath,@function
        .size           $__internal_5_$__cuda_sm3x_div_rn_noftz_f32_slowpath,(.L_x_84 - $__internal_5_$__cuda_sm3x_div_rn_noftz_f32_slowpath)
$__internal_5_$__cuda_sm3x_div_rn_noftz_f32_slowpath:
        /* <DEDUP_REMOVED lines=33> */
[----:B------:R-:W-:-:S04]  /*4830*/  @!P1 FFMA R35, R0, 1.84467440737095516160e+19, RZ ;  /* 0x5f80000000239823 */ /* 0x000fc800000000ff */
[----:B------:R-:W-:-:S07]  /*4840*/  @!P1 VIADD R22, R22, 0x40 ;  /* 0x0000004016169836 */ /* 0x000fce0000000000 */
.L_x_68:
[----:B------:R-:W-:Y:S01]  /*4850*/  LEA R26, R21, 0xc0800000, 0x17 ;  /* 0xc0800000151a7811 */ /* 0x000fe200078eb8ff */
[----:B------:R-:W-:Y:S01]  /*4860*/  BSSY.RECONVERGENT B2, `(.L_x_73) ;  /* 0x0000036000027945 */ /* 0x000fe20003800200 */
[----:B------:R-:W-:Y:S02]  /*4870*/  IADD3 R23, PT, PT, R23, -0x7f, RZ ;  /* 0xffffff8117177810 */ /* 0x000fe40007ffe0ff */
[----:B------:R-:W-:-:S03]  /*4880*/  IADD3 R51, PT, PT, -R26, R35, RZ ;  /* 0x000000231a337210 */ /* 0x000fc60007ffe1ff */
[----:B------:R-:W-:Y:S01]  /*4890*/  IMAD R2, R23, -0x800000, R2 ;  /* 0xff80000017027824 */ /* 0x000fe200078e0202 */
[----:B------:R-:W0:Y:S01]  /*48a0*/  MUFU.RCP R26, R51 ;  /* 0x00000033001a7308 */ /* 0x000e220000001000 */
[----:B------:R-:W-:Y:S01]  /*48b0*/  FADD.FTZ R27, -R51, -RZ ;  /* 0x800000ff331b7221 */ /* 0x000fe20000010100 */
[----:B------:R-:W-:-:S04]  /*48c0*/  IADD3 R23, PT, PT, R23, 0x7f, -R21 ;  /* 0x0000007f17177810 */ /* 0x000fc80007ffe815 */
[----:B------:R-:W-:Y:S01]  /*48d0*/  IADD3 R23, PT, PT, R23, R22, RZ ;  /* 0x0000001617177210 */ /* 0x000fe20007ffe0ff */
        /* <DEDUP_REMOVED lines=42> */
.L_x_75:
[----:B------:R-:W-:-:S04]  /*4b80*/  LOP3.LUT R2, R2, 0x80000000, RZ, 0xc0, !PT ;  /* 0x8000000002027812 */ /* 0x000fc800078ec0ff */
[----:B------:R-:W-:Y:S01]  /*4b90*/  LOP3.LUT R2, R2, 0x7f800000, RZ, 0xfc, !PT ;  /* 0x7f80000002027812 */ /* 0x000fe200078efcff */
[----:B------:R-:W-:Y:S06]  /*4ba0*/  BRA `(.L_x_76) ;  /* 0x0000000000047947 */ /* 0x000fec0003800000 */
.L_x_74:
[----:B------:R-:W-:-:S07]  /*4bb0*/  LEA R2, R23, R2, 0x17 ;  /* 0x0000000217027211 */ /* 0x000fce00078eb8ff */
.L_x_76:
[----:B------:R-:W-:Y:S05]  /*4bc0*/  BSYNC.RECONVERGENT B2 ;  /* 0x0000000000027941 */ /* 0x000fea0003800200 */
.L_x_73:
[----:B------:R-:W-:Y:S05]  /*4bd0*/  BRA `(.L_x_77) ;  /* 0x0000000000207947 */ /* 0x000fea0003800000 */
.L_x_72:
[----:B------:R-:W-:-:S04]  /*4be0*/  LOP3.LUT R2, R35, 0x80000000, R2, 0x48, !PT ;  /* 0x8000000023027812 */ /* 0x000fc800078e4802 */
[----:B------:R-:W-:Y:S01]  /*4bf0*/  LOP3.LUT R2, R2, 0x7f800000, RZ, 0xfc, !PT ;  /* 0x7f80000002027812 */ /* 0x000fe200078efcff */
[----:B------:R-:W-:Y:S06]  /*4c00*/  BRA `(.L_x_77) ;  /* 0x0000000000147947 */ /* 0x000fec0003800000 */
.L_x_71:
[----:B------:R-:W-:Y:S01]  /*4c10*/  LOP3.LUT R2, R35, 0x80000000, R2, 0x48, !PT ;  /* 0x8000000023027812 */ /* 0x000fe200078e4802 */
[----:B------:R-:W-:Y:S06]  /*4c20*/  BRA `(.L_x_77) ;  /* 0x00000000000c7947 */ /* 0x000fec0003800000 */
.L_x_70:
[----:B------:R-:W0:Y:S01]  /*4c30*/  MUFU.RSQ R2, -QNAN ;  /* 0xffc0000000027908 */ /* 0x000e220000001400 */
[----:B------:R-:W-:Y:S05]  /*4c40*/  BRA `(.L_x_77) ;  /* 0x0000000000047947 */ /* 0x000fea0003800000 */
.L_x_69:
[----:B------:R-:W-:-:S07]  /*4c50*/  FADD.FTZ R2, R2, R0 ;  /* 0x0000000002027221 */ /* 0x000fce0000010000 */
.L_x_77:
[----:B------:R-:W-:Y:S05]  /*4c60*/  BSYNC.RECONVERGENT B1 ;  /* 0x0000000000017941 */ /* 0x000fea0003800200 */
.L_x_67:
[----:B------:R-:W-:-:S04]  /*4c70*/  HFMA2 R21, -RZ, RZ, 0, 0 ;  /* 0x00000000ff157431 */ /* 0x000fc800000001ff */
[----:B0-----:R-:W-:Y:S05]  /*4c80*/  RET.REL.NODEC R20 `(_Z18calc_partial_sums7PKfPfS1_ffii) ;  /* 0xffffffb014dc7950 */ /* 0x001fea0003c3ffff */
.L_x_78:
        /* <DEDUP_REMOVED lines=15> */
.L_x_84:


//--------------------- .nv.shared._Z18calc_partial_sums3PKfPfS1_ffii --------------------------
	.section	.nv.shared._Z18calc_partial_sums3PKfPfS1_ffii,"aw",@nobits
	.sectionflags	@""
	.align	4
.nv.shared._Z18calc_partial_sums3PKfPfS1_ffii:
	.zero		3072


//--------------------- .nv.shared.reserved.0     --------------------------
	.section	.nv.shared.reserved.0,"aw",@nobits
	.weak		__nv_reservedSMEM_offset_0_alias
	.size		__nv_reservedSMEM_offset_0_alias, 0, 64
	.other		__nv_reservedSMEM_offset_0_alias,@"STO_CUDA_RESERVED_SHARED STV_DEFAULT"
__nv_reservedSMEM_offset_0_alias:
	.zero		0
	.zero		64


//--------------------- .nv.shared._Z18calc_partial_sums5PKfPfS1_ffii --------------------------
	.section	.nv.shared._Z18calc_partial_sums5PKfPfS1_ffii,"aw",@nobits
	.sectionflags	@""
	.align	4
.nv.shared._Z18calc_partial_sums5PKfPfS1_ffii:
	.zero		3072


//--------------------- .nv.shared._Z18calc_partial_sums7PKfPfS1_ffii --------------------------
	.section	.nv.shared._Z18calc_partial_sums7PKfPfS1_ffii,"aw",@nobits
	.sectionflags	@""
	.align	4
.nv.shared._Z18calc_partial_sums7PKfPfS1_ffii:
	.zero		3072


//--------------------- .nv.constant0._Z18calc_partial_sums3PKfPfS1_ffii --------------------------
	.section	.nv.constant0._Z18calc_partial_sums3PKfPfS1_ffii,"a",@progbits
	.sectionflags	@""
	.align	4
.nv.constant0._Z18calc_partial_sums3PKfPfS1_ffii:
	.zero		936


//--------------------- .nv.constant0._Z18calc_partial_sums5PKfPfS1_ffii --------------------------
	.section	.nv.constant0._Z18calc_partial_sums5PKfPfS1_ffii,"a",@progbits
	.sectionflags	@""
	.align	4
.nv.constant0._Z18calc_partial_sums5PKfPfS1_ffii:
	.zero		936


//--------------------- .nv.constant0._Z18calc_partial_sums7PKfPfS1_ffii --------------------------
	.section	.nv.constant0._Z18calc_partial_sums7PKfPfS1_ffii,"a",@progbits
	.sectionflags	@""
	.align	4
.nv.constant0._Z18calc_partial_sums7PKfPfS1_ffii:
	.zero		936


//--------------------- SYMBOLS --------------------------

	.type		.nv.reservedSmem.offset0,@object
	.size		.nv.reservedSmem.offset0,0x4
	.type		.nv.reservedSmem.cap,@object
	.size		.nv.reservedSmem.cap,0x4
